	.target	sm_100a

	.elftype	@"ET_EXEC"


//--------------------- .note.nv.tkinfo           --------------------------
	.section	.note.nv.tkinfo,"",@"SHT_NOTE"
	.sectionflags	@"SHF_NOTE_NV_TKINFO"
	.tkinfo
        /*0018*/ 	.word	0x00000002
        /*0030*/ 	.string	""
        /*0030*/ 	.string	"ptxas"
        /*0030*/ 	.string	"Cuda compilation tools, release 13.0, V13.0.88"
        /*0030*/ 	.string	"Build cuda_13.0.r13.0/compiler.36424714_0"
        /*0030*/ 	.string	"-arch sm_100a -m 64 "



//--------------------- .note.nv.cuinfo           --------------------------
	.section	.note.nv.cuinfo,"",@"SHT_NOTE"
	.sectionflags	@"SHF_NOTE_NV_CUINFO"
        /*0018*/ 	.short	0x0002
        /*001a*/ 	.short	0x0064
        /*001c*/ 	.short	0x0082
	.zero		2


//--------------------- .nv.info                  --------------------------
	.section	.nv.info,"",@"SHT_CUDA_INFO"
	.align	4


	//----- nvinfo : EIATTR_REGCOUNT
	.align		4
        /*0000*/ 	.byte	0x04, 0x2f
        /*0002*/ 	.short	(.L_20 - .L_19)
	.align		4
.L_19:
        /*0004*/ 	.word	index@(_ZN7cutlass13device_kernelINS_4gemm6kernel13GemmUniversalIN4cute5tupleIJiiiiEEENS1_10collective13CollectiveMmaINS1_35MainloopSm100TmaUmmaWarpSpecializedILi8ELi2ELi4ENS5_IJNS4_1CILi8EEENSA_ILi1EEESC_EEEEENS5_IJNSA_ILi128EEENSA_ILi256EEESF_EEENS_12float_e4m3_tENS5_IJlSC_lEEESI_SJ_NS4_8TiledMMAINS4_8MMA_AtomIJNS4_10MMA_TraitsINS4_25SM100_MMA_F8F6F4_2x1SM_SSEJSI_SI_fSF_SG_NS4_17integral_constantINS4_4UMMA5MajorELSQ_0EEESR_NSO_INSP_7ScaleInELSS_0EEEST_EEEEEENS4_6LayoutINS5_IJSC_SC_SC_EEENS5_IJNSA_ILi0EEESY_SY_EEEEENS5_IJNS4_10UnderscoreES11_S11_EEEEENS4_18SM100_TMA_2SM_LOADENS4_14ComposedLayoutINS4_7SwizzleILi3ELi4ELi3EEENS4_18smem_ptr_flag_bitsILi8EEENSW_INS5_IJSB_SF_EEENS5_IJSF_SC_EEEEEEEvNS4_8identityENS4_28SM100_TMA_2SM_LOAD_MULTICASTES1D_vS1E_EENS_8epilogue10collective18CollectiveEpilogueINS1H_23Sm100TmaWarpSpecializedILi4ELi2ELi32ELb0ELb0EEEJNS5_IJNSA_ILi64EEESG_SF_EEENS5_IJNSW_IS1M_SC_EENSW_INS5_IJNSA_ILi32EEENSA_ILi2EEEEEENS5_IJSC_SF_EEEEEEEESI_SJ_SI_SJ_NS1H_6fusion15FusionCallbacksIS1L_NS1V_17LinearCombinationISI_fSI_fLNS_15FloatRoundStyleE2EEES1N_S1U_JEEENS4_5SM1004TMEM4LOAD26SM100_TMEM_LOAD_32dp32b32xENS4_13SM90_TMA_LOADENS15_INS16_ILi1ELi4ELi3EEES19_NSW_INS5_IJSB_S1P_EEENS5_IJS1P_SC_EEEEEEENS4_39AutoVectorizingCopyWithAssumedAlignmentILi128EEENS4_14SM90_TMA_STOREES2A_S2C_S2C_EEEvvEEEEvNT_6ParamsE)
        /*0008*/ 	.word	0x00000074


	//----- nvinfo : EIATTR_FRAME_SIZE
	.align		4
.L_20:
        /*000c*/ 	.byte	0x04, 0x11
        /*000e*/ 	.short	(.L_22 - .L_21)
	.align		4
.L_21:
        /*0010*/ 	.word	index@($__internal_2_$__cuda_sm10x_tcgen05_guardrail_trap_unallocated_columns_being_dealloced)
        /*0014*/ 	.word	0x00000000


	//----- nvinfo : EIATTR_FRAME_SIZE
	.align		4
.L_22:
        /*0018*/ 	.byte	0x04, 0x11
        /*001a*/ 	.short	(.L_24 - .L_23)
	.align		4
.L_23:
        /*001c*/ 	.word	index@($__internal_1_$__cuda_sm10x_tcgen05_guardrail_trap_phase_invalid_during_alloc)
        /*0020*/ 	.word	0x00000000


	//----- nvinfo : EIATTR_FRAME_SIZE
	.align		4
.L_24:
        /*0024*/ 	.byte	0x04, 0x11
        /*0026*/ 	.short	(.L_26 - .L_25)
	.align		4
.L_25:
        /*0028*/ 	.word	index@($__internal_0_$__cuda_sm10x_tcgen05_guardrail_trap_col_being_dealloced_not_returned_by_alloc)
        /*002c*/ 	.word	0x00000000


	//----- nvinfo : EIATTR_FRAME_SIZE
	.align		4
.L_26:
        /*0030*/ 	.byte	0x04, 0x11
        /*0032*/ 	.short	(.L_28 - .L_27)
	.align		4
.L_27:
        /*0034*/ 	.word	index@(_ZN7cutlass13device_kernelINS_4gemm6kernel13GemmUniversalIN4cute5tupleIJiiiiEEENS1_10collective13CollectiveMmaINS1_35MainloopSm100TmaUmmaWarpSpecializedILi8ELi2ELi4ENS5_IJNS4_1CILi8EEENSA_ILi1EEESC_EEEEENS5_IJNSA_ILi128EEENSA_ILi256EEESF_EEENS_12float_e4m3_tENS5_IJlSC_lEEESI_SJ_NS4_8TiledMMAINS4_8MMA_AtomIJNS4_10MMA_TraitsINS4_25SM100_MMA_F8F6F4_2x1SM_SSEJSI_SI_fSF_SG_NS4_17integral_constantINS4_4UMMA5MajorELSQ_0EEESR_NSO_INSP_7ScaleInELSS_0EEEST_EEEEEENS4_6LayoutINS5_IJSC_SC_SC_EEENS5_IJNSA_ILi0EEESY_SY_EEEEENS5_IJNS4_10UnderscoreES11_S11_EEEEENS4_18SM100_TMA_2SM_LOADENS4_14ComposedLayoutINS4_7SwizzleILi3ELi4ELi3EEENS4_18smem_ptr_flag_bitsILi8EEENSW_INS5_IJSB_SF_EEENS5_IJSF_SC_EEEEEEEvNS4_8identityENS4_28SM100_TMA_2SM_LOAD_MULTICASTES1D_vS1E_EENS_8epilogue10collective18CollectiveEpilogueINS1H_23Sm100TmaWarpSpecializedILi4ELi2ELi32ELb0ELb0EEEJNS5_IJNSA_ILi64EEESG_SF_EEENS5_IJNSW_IS1M_SC_EENSW_INS5_IJNSA_ILi32EEENSA_ILi2EEEEEENS5_IJSC_SF_EEEEEEEESI_SJ_SI_SJ_NS1H_6fusion15FusionCallbacksIS1L_NS1V_17LinearCombinationISI_fSI_fLNS_15FloatRoundStyleE2EEES1N_S1U_JEEENS4_5SM1004TMEM4LOAD26SM100_TMEM_LOAD_32dp32b32xENS4_13SM90_TMA_LOADENS15_INS16_ILi1ELi4ELi3EEES19_NSW_INS5_IJSB_S1P_EEENS5_IJS1P_SC_EEEEEEENS4_39AutoVectorizingCopyWithAssumedAlignmentILi128EEENS4_14SM90_TMA_STOREES2A_S2C_S2C_EEEvvEEEEvNT_6ParamsE)
        /*0038*/ 	.word	0x00000000


	//----- nvinfo : EIATTR_MIN_STACK_SIZE
	.align		4
.L_28:
        /*003c*/ 	.byte	0x04, 0x12
        /*003e*/ 	.short	(.L_30 - .L_29)
	.align		4
.L_29:
        /*0040*/ 	.word	index@(_ZN7cutlass13device_kernelINS_4gemm6kernel13GemmUniversalIN4cute5tupleIJiiiiEEENS1_10collective13CollectiveMmaINS1_35MainloopSm100TmaUmmaWarpSpecializedILi8ELi2ELi4ENS5_IJNS4_1CILi8EEENSA_ILi1EEESC_EEEEENS5_IJNSA_ILi128EEENSA_ILi256EEESF_EEENS_12float_e4m3_tENS5_IJlSC_lEEESI_SJ_NS4_8TiledMMAINS4_8MMA_AtomIJNS4_10MMA_TraitsINS4_25SM100_MMA_F8F6F4_2x1SM_SSEJSI_SI_fSF_SG_NS4_17integral_constantINS4_4UMMA5MajorELSQ_0EEESR_NSO_INSP_7ScaleInELSS_0EEEST_EEEEEENS4_6LayoutINS5_IJSC_SC_SC_EEENS5_IJNSA_ILi0EEESY_SY_EEEEENS5_IJNS4_10UnderscoreES11_S11_EEEEENS4_18SM100_TMA_2SM_LOADENS4_14ComposedLayoutINS4_7SwizzleILi3ELi4ELi3EEENS4_18smem_ptr_flag_bitsILi8EEENSW_INS5_IJSB_SF_EEENS5_IJSF_SC_EEEEEEEvNS4_8identityENS4_28SM100_TMA_2SM_LOAD_MULTICASTES1D_vS1E_EENS_8epilogue10collective18CollectiveEpilogueINS1H_23Sm100TmaWarpSpecializedILi4ELi2ELi32ELb0ELb0EEEJNS5_IJNSA_ILi64EEESG_SF_EEENS5_IJNSW_IS1M_SC_EENSW_INS5_IJNSA_ILi32EEENSA_ILi2EEEEEENS5_IJSC_SF_EEEEEEEESI_SJ_SI_SJ_NS1H_6fusion15FusionCallbacksIS1L_NS1V_17LinearCombinationISI_fSI_fLNS_15FloatRoundStyleE2EEES1N_S1U_JEEENS4_5SM1004TMEM4LOAD26SM100_TMEM_LOAD_32dp32b32xENS4_13SM90_TMA_LOADENS15_INS16_ILi1ELi4ELi3EEES19_NSW_INS5_IJSB_S1P_EEENS5_IJS1P_SC_EEEEEEENS4_39AutoVectorizingCopyWithAssumedAlignmentILi128EEENS4_14SM90_TMA_STOREES2A_S2C_S2C_EEEvvEEEEvNT_6ParamsE)
        /*0044*/ 	.word	0x00000000
.L_30:


//--------------------- .nv.compat                --------------------------
	.section	.nv.compat,"",@"SHT_CUDA_COMPAT_INFO"
	.align	4
        /*0000*/ 	.byte	0x02, 0x09, 0x01, 0x00, 0x02, 0x02, 0x02, 0x00, 0x02, 0x05, 0x05, 0x00, 0x03, 0x07, 0x01, 0x01
        /*0010*/ 	.byte	0x02, 0x03, 0x01, 0x00, 0x02, 0x06, 0x01, 0x00, 0x04, 0x0b, 0x08, 0x00, 0x09, 0x00, 0x00, 0x00
        /*0020*/ 	.byte	0x00, 0x00, 0x00, 0x00


//--------------------- .nv.info._ZN7cutlass13device_kernelINS_4gemm6kernel13GemmUniversalIN4cute5tupleIJiiiiEEENS1_10collective13CollectiveMmaINS1_35MainloopSm100TmaUmmaWarpSpecializedILi8ELi2ELi4ENS5_IJNS4_1CILi8EEENSA_ILi1EEESC_EEEEENS5_IJNSA_ILi128EEENSA_ILi256EEESF_EEENS_12float_e4m3_tENS5_IJlSC_lEEESI_SJ_NS4_8TiledMMAINS4_8MMA_AtomIJNS4_10MMA_TraitsINS4_25SM100_MMA_F8F6F4_2x1SM_SSEJSI_SI_fSF_SG_NS4_17integral_constantINS4_4UMMA5MajorELSQ_0EEESR_NSO_INSP_7ScaleInELSS_0EEEST_EEEEEENS4_6LayoutINS5_IJSC_SC_SC_EEENS5_IJNSA_ILi0EEESY_SY_EEEEENS5_IJNS4_10UnderscoreES11_S11_EEEEENS4_18SM100_TMA_2SM_LOADENS4_14ComposedLayoutINS4_7SwizzleILi3ELi4ELi3EEENS4_18smem_ptr_flag_bitsILi8EEENSW_INS5_IJSB_SF_EEENS5_IJSF_SC_EEEEEEEvNS4_8identityENS4_28SM100_TMA_2SM_LOAD_MULTICASTES1D_vS1E_EENS_8epilogue10collective18CollectiveEpilogueINS1H_23Sm100TmaWarpSpecializedILi4ELi2ELi32ELb0ELb0EEEJNS5_IJNSA_ILi64EEESG_SF_EEENS5_IJNSW_IS1M_SC_EENSW_INS5_IJNSA_ILi32EEENSA_ILi2EEEEEENS5_IJSC_SF_EEEEEEEESI_SJ_SI_SJ_NS1H_6fusion15FusionCallbacksIS1L_NS1V_17LinearCombinationISI_fSI_fLNS_15FloatRoundStyleE2EEES1N_S1U_JEEENS4_5SM1004TMEM4LOAD26SM100_TMEM_LOAD_32dp32b32xENS4_13SM90_TMA_LOADENS15_INS16_ILi1ELi4ELi3EEES19_NSW_INS5_IJSB_S1P_EEENS5_IJS1P_SC_EEEEEEENS4_39AutoVectorizingCopyWithAssumedAlignmentILi128EEENS4_14SM90_TMA_STOREES2A_S2C_S2C_EEEvvEEEEvNT_6ParamsE --------------------------
	.section	.nv.info._ZN7cutlass13device_kernelINS_4gemm6kernel13GemmUniversalIN4cute5tupleIJiiiiEEENS1_10collective13CollectiveMmaINS1_35MainloopSm100TmaUmmaWarpSpecializedILi8ELi2ELi4ENS5_IJNS4_1CILi8EEENSA_ILi1EEESC_EEEEENS5_IJNSA_ILi128EEENSA_ILi256EEESF_EEENS_12float_e4m3_tENS5_IJlSC_lEEESI_SJ_NS4_8TiledMMAINS4_8MMA_AtomIJNS4_10MMA_TraitsINS4_25SM100_MMA_F8F6F4_2x1SM_SSEJSI_SI_fSF_SG_NS4_17integral_constantINS4_4UMMA5MajorELSQ_0EEESR_NSO_INSP_7ScaleInELSS_0EEEST_EEEEEENS4_6LayoutINS5_IJSC_SC_SC_EEENS5_IJNSA_ILi0EEESY_SY_EEEEENS5_IJNS4_10UnderscoreES11_S11_EEEEENS4_18SM100_TMA_2SM_LOADENS4_14ComposedLayoutINS4_7SwizzleILi3ELi4ELi3EEENS4_18smem_ptr_flag_bitsILi8EEENSW_INS5_IJSB_SF_EEENS5_IJSF_SC_EEEEEEEvNS4_8identityENS4_28SM100_TMA_2SM_LOAD_MULTICASTES1D_vS1E_EENS_8epilogue10collective18CollectiveEpilogueINS1H_23Sm100TmaWarpSpecializedILi4ELi2ELi32ELb0ELb0EEEJNS5_IJNSA_ILi64EEESG_SF_EEENS5_IJNSW_IS1M_SC_EENSW_INS5_IJNSA_ILi32EEENSA_ILi2EEEEEENS5_IJSC_SF_EEEEEEEESI_SJ_SI_SJ_NS1H_6fusion15FusionCallbacksIS1L_NS1V_17LinearCombinationISI_fSI_fLNS_15FloatRoundStyleE2EEES1N_S1U_JEEENS4_5SM1004TMEM4LOAD26SM100_TMEM_LOAD_32dp32b32xENS4_13SM90_TMA_LOADENS15_INS16_ILi1ELi4ELi3EEES19_NSW_INS5_IJSB_S1P_EEENS5_IJS1P_SC_EEEEEEENS4_39AutoVectorizingCopyWithAssumedAlignmentILi128EEENS4_14SM90_TMA_STOREES2A_S2C_S2C_EEEvvEEEEvNT_6ParamsE,"",@"SHT_CUDA_INFO"
	.sectionflags	@""
	.align	4


	//----- nvinfo : EIATTR_CUDA_API_VERSION
	.align		4
        /*0000*/ 	.byte	0x04, 0x37
        /*0002*/ 	.short	(.L_32 - .L_31)
.L_31:
        /*0004*/ 	.word	0x00000082


	//----- nvinfo : EIATTR_KPARAM_INFO
	.align		4
.L_32:
        /*0008*/ 	.byte	0x04, 0x17
        /*000a*/ 	.short	(.L_34 - .L_33)
.L_33:
        /*000c*/ 	.word	0x00000000
        /*0010*/ 	.short	0x0000
        /*0012*/ 	.short	0x0000
        /*0014*/ 	.byte	0x00, 0xf0, 0x01, 0x20


	//----- nvinfo : EIATTR_AT_ENTRY_FRAGMENTS
	.align		4
.L_34:
        /*0018*/ 	.byte	0x04, 0x4f
        /*001a*/ 	.short	(.L_36 - .L_35)


	//   ....[0]....
.L_35:
        /*001c*/ 	.word	0x00000007


	//----- nvinfo : EIATTR_RESERVED_SMEM_USED
	.align		4
.L_36:
        /*0020*/ 	.byte	0x01, 0x41
	.zero		2


	//----- nvinfo : EIATTR_SPARSE_MMA_MASK
	.align		4
        /*0024*/ 	.byte	0x03, 0x50
        /*0026*/ 	.short	0x0000


	//----- nvinfo : EIATTR_TCGEN05_2CTA_USED
	.align		4
        /*0028*/ 	.byte	0x01, 0x52
	.zero		2


	//----- nvinfo : EIATTR_MAXREG_COUNT
	.align		4
        /*002c*/ 	.byte	0x03, 0x1b
        /*002e*/ 	.short	0x00ff


	//----- nvinfo : EIATTR_NUM_BARRIERS
	.align		4
        /*0030*/ 	.byte	0x02, 0x4c
        /*0032*/ 	.byte	0x07
	.zero		1


	//----- nvinfo : EIATTR_EXTERNS
	.align		4
        /*0034*/ 	.byte	0x04, 0x0f
        /*0036*/ 	.short	(.L_38 - .L_37)


	//   ....[0]....
	.align		4
.L_37:
        /*0038*/ 	.word	index@(__assertfail)


	//----- nvinfo : EIATTR_MERCURY_ISA_VERSION
	.align		4
.L_38:
        /*003c*/ 	.byte	0x03, 0x5f
        /*003e*/ 	.short	0x0101


	//----- nvinfo : EIATTR_INT_WARP_WIDE_INSTR_OFFSETS
	.align		4
        /*0040*/ 	.byte	0x04, 0x31
        /*0042*/ 	.short	(.L_40 - .L_39)


	//   ....[0]....
.L_39:
        /*0044*/ 	.word	0x00000df0


	//   ....[1]....
        /*0048*/ 	.word	0x00000e90


	//   ....[2]....
        /*004c*/ 	.word	0x000045d0


	//   ....[3]....
        /*0050*/ 	.word	0x000045f0


	//   ....[4]....
        /*0054*/ 	.word	0x00004620


	//   ....[5]....
        /*0058*/ 	.word	0x00005210


	//   ....[6]....
        /*005c*/ 	.word	0x000052b0


	//   ....[7]....
        /*0060*/ 	.word	0x00005360


	//   ....[8]....
        /*0064*/ 	.word	0x000053d0


	//   ....[9]....
        /*0068*/ 	.word	0x00005480


	//   ....[10]....
        /*006c*/ 	.word	0x00005530


	//   ....[11]....
        /*0070*/ 	.word	0x000055a0


	//   ....[12]....
        /*0074*/ 	.word	0x00005660


	//   ....[13]....
        /*0078*/ 	.word	0x00005720


	//   ....[14]....
        /*007c*/ 	.word	0x000057c0


	//   ....[15]....
        /*0080*/ 	.word	0x000058b0


	//   ....[16]....
        /*0084*/ 	.word	0x00005990


	//----- nvinfo : EIATTR_COOP_GROUP_MASK_REGIDS
	.align		4
.L_40:
        /*0088*/ 	.byte	0x04, 0x29
        /*008a*/ 	.short	(.L_42 - .L_41)


	//   ....[0]....
.L_41:
        /*008c*/ 	.word	0xffffffff


	//   ....[1]....
        /*0090*/ 	.word	0xffffffff


	//   ....[2]....
        /*0094*/ 	.word	0xffffffff


	//   ....[3]....
        /*0098*/ 	.word	0xffffffff


	//   ....[4]....
        /*009c*/ 	.word	0xffffffff


	//   ....[5]....
        /*00a0*/ 	.word	0xffffffff


	//   ....[6]....
        /*00a4*/ 	.word	0xffffffff


	//   ....[7]....
        /*00a8*/ 	.word	0xffffffff


	//   ....[8]....
        /*00ac*/ 	.word	0xffffffff


	//   ....[9]....
        /*00b0*/ 	.word	0xffffffff


	//   ....[10]....
        /*00b4*/ 	.word	0xffffffff


	//   ....[11]....
        /*00b8*/ 	.word	0xffffffff


	//   ....[12]....
        /*00bc*/ 	.word	0xffffffff


	//   ....[13]....
        /*00c0*/ 	.word	0xffffffff


	//----- nvinfo : EIATTR_COOP_GROUP_INSTR_OFFSETS
	.align		4
.L_42:
        /*00c4*/ 	.byte	0x04, 0x28
        /*00c6*/ 	.short	(.L_44 - .L_43)


	//   ....[0]....
.L_43:
        /*00c8*/ 	.word	0x000000b0


	//   ....[1]....
        /*00cc*/ 	.word	0x00000520


	//   ....[2]....
        /*00d0*/ 	.word	0x00000760


	//   ....[3]....
        /*00d4*/ 	.word	0x000008f0


	//   ....[4]....
        /*00d8*/ 	.word	0x000009e0


	//   ....[5]....
        /*00dc*/ 	.word	0x00000b40


	//   ....[6]....
        /*00e0*/ 	.word	0x00000cd0


	//   ....[7]....
        /*00e4*/ 	.word	0x00000f10


	//   ....[8]....
        /*00e8*/ 	.word	0x000022c0


	//   ....[9]....
        /*00ec*/ 	.word	0x000033b0


	//   ....[10]....
        /*00f0*/ 	.word	0x00003880


	//   ....[11]....
        /*00f4*/ 	.word	0x000038b0


	//   ....[12]....
        /*00f8*/ 	.word	0x000044d0


	//   ....[13]....
        /*00fc*/ 	.word	0x000046e0


	//----- nvinfo : EIATTR_VRC_CTA_INIT_COUNT
	.align		4
.L_44:
        /*0100*/ 	.byte	0x02, 0x4a
        /*0102*/ 	.byte	0x80
	.zero		1


	//----- nvinfo : EIATTR_SYSCALL_OFFSETS
	.align		4
        /*0104*/ 	.byte	0x04, 0x46
        /*0106*/ 	.short	(.L_46 - .L_45)


	//   ....[0]....
.L_45:
        /*0108*/ 	.word	0x00006500


	//   ....[1]....
        /*010c*/ 	.word	0x00006640


	//   ....[2]....
        /*0110*/ 	.word	0x00006e60


	//   ....[3]....
        /*0114*/ 	.word	0x00007c40


	//   ....[4]....
        /*0118*/ 	.word	0x000089d0


	//   ....[5]....
        /*011c*/ 	.word	0x00009780


	//----- nvinfo : EIATTR_MBARRIER_INSTR_OFFSETS
	.align		4
.L_46:
        /*0120*/ 	.byte	0x04, 0x39
        /*0122*/ 	.short	(.L_48 - .L_47)


	//   ....[0]....
.L_47:
        /*0124*/ 	.word	0x00000650
        /*0128*/ 	.word	0x000000ff
        /*012c*/ 	.word	0x00000000
        /*0130*/ 	.short	0x0100
        /*0132*/ 	.byte	0x04
	.zero		1


	//   ....[1]....
        /*0134*/ 	.word	0x00000660
        /*0138*/ 	.word	0x000000ff
        /*013c*/ 	.word	0x00000040
        /*0140*/ 	.short	0x0100
        /*0142*/ 	.byte	0x04
	.zero		1


	//   ....[2]....
        /*0144*/ 	.word	0x00000670
        /*0148*/ 	.word	0x000000ff
        /*014c*/ 	.word	0x00000008
        /*0150*/ 	.short	0x0100
        /*0152*/ 	.byte	0x04
	.zero		1


	//   ....[3]....
        /*0154*/ 	.word	0x00000680
        /*0158*/ 	.word	0x000000ff
        /*015c*/ 	.word	0x00000048
        /*0160*/ 	.short	0x0100
        /*0162*/ 	.byte	0x04
	.zero		1


	//   ....[4]....
        /*0164*/ 	.word	0x00000690
        /*0168*/ 	.word	0x000000ff
        /*016c*/ 	.word	0x00000010
        /*0170*/ 	.short	0x0100
        /*0172*/ 	.byte	0x04
	.zero		1


	//   ....[5]....
        /*0174*/ 	.word	0x000006a0
        /*0178*/ 	.word	0x000000ff
        /*017c*/ 	.word	0x00000050
        /*0180*/ 	.short	0x0100
        /*0182*/ 	.byte	0x04
	.zero		1


	//   ....[6]....
        /*0184*/ 	.word	0x000006b0
        /*0188*/ 	.word	0x000000ff
        /*018c*/ 	.word	0x00000018
        /*0190*/ 	.short	0x0100
        /*0192*/ 	.byte	0x04
	.zero		1


	//   ....[7]....
        /*0194*/ 	.word	0x000006c0
        /*0198*/ 	.word	0x000000ff
        /*019c*/ 	.word	0x00000058
        /*01a0*/ 	.short	0x0100
        /*01a2*/ 	.byte	0x04
	.zero		1


	//   ....[8]....
        /*01a4*/ 	.word	0x000006d0
        /*01a8*/ 	.word	0x000000ff
        /*01ac*/ 	.word	0x00000020
        /*01b0*/ 	.short	0x0100
        /*01b2*/ 	.byte	0x04
	.zero		1


	//   ....[9]....
        /*01b4*/ 	.word	0x000006e0
        /*01b8*/ 	.word	0x000000ff
        /*01bc*/ 	.word	0x00000060
        /*01c0*/ 	.short	0x0100
        /*01c2*/ 	.byte	0x04
	.zero		1


	//   ....[10]....
        /*01c4*/ 	.word	0x000006f0
        /*01c8*/ 	.word	0x000000ff
        /*01cc*/ 	.word	0x00000028
        /*01d0*/ 	.short	0x0100
        /*01d2*/ 	.byte	0x04
	.zero		1


	//   ....[11]....
        /*01d4*/ 	.word	0x00000700
        /*01d8*/ 	.word	0x000000ff
        /*01dc*/ 	.word	0x00000068
        /*01e0*/ 	.short	0x0100
        /*01e2*/ 	.byte	0x04
	.zero		1


	//   ....[12]....
        /*01e4*/ 	.word	0x00000710
        /*01e8*/ 	.word	0x000000ff
        /*01ec*/ 	.word	0x00000030
        /*01f0*/ 	.short	0x0100
        /*01f2*/ 	.byte	0x04
	.zero		1


	//   ....[13]....
        /*01f4*/ 	.word	0x00000720
        /*01f8*/ 	.word	0x000000ff
        /*01fc*/ 	.word	0x00000070
        /*0200*/ 	.short	0x0100
        /*0202*/ 	.byte	0x04
	.zero		1


	//   ....[14]....
        /*0204*/ 	.word	0x00000730
        /*0208*/ 	.word	0x000000ff
        /*020c*/ 	.word	0x00000038
        /*0210*/ 	.short	0x0100
        /*0212*/ 	.byte	0x04
	.zero		1


	//   ....[15]....
        /*0214*/ 	.word	0x00000740
        /*0218*/ 	.word	0x000000ff
        /*021c*/ 	.word	0x00000078
        /*0220*/ 	.short	0x0100
        /*0222*/ 	.byte	0x04
	.zero		1


	//   ....[16]....
        /*0224*/ 	.word	0x00000860
        /*0228*/ 	.word	0x000000ff
        /*022c*/ 	.word	0x00000080
        /*0230*/ 	.short	0x0100
        /*0232*/ 	.byte	0x04
	.zero		1


	//   ....[17]....
        /*0234*/ 	.word	0x00000870
        /*0238*/ 	.word	0x000000ff
        /*023c*/ 	.word	0x000000a0
        /*0240*/ 	.short	0x0100
        /*0242*/ 	.byte	0x04
	.zero		1


	//   ....[18]....
        /*0244*/ 	.word	0x00000880
        /*0248*/ 	.word	0x000000ff
        /*024c*/ 	.word	0x00000088
        /*0250*/ 	.short	0x0100
        /*0252*/ 	.byte	0x04
	.zero		1


	//   ....[19]....
        /*0254*/ 	.word	0x00000890
        /*0258*/ 	.word	0x000000ff
        /*025c*/ 	.word	0x000000a8
        /*0260*/ 	.short	0x0100
        /*0262*/ 	.byte	0x04
	.zero		1


	//   ....[20]....
        /*0264*/ 	.word	0x000008a0
        /*0268*/ 	.word	0x000000ff
        /*026c*/ 	.word	0x00000090
        /*0270*/ 	.short	0x0100
        /*0272*/ 	.byte	0x04
	.zero		1


	//   ....[21]....
        /*0274*/ 	.word	0x000008b0
        /*0278*/ 	.word	0x000000ff
        /*027c*/ 	.word	0x000000b0
        /*0280*/ 	.short	0x0100
        /*0282*/ 	.byte	0x04
	.zero		1


	//   ....[22]....
        /*0284*/ 	.word	0x000008c0
        /*0288*/ 	.word	0x000000ff
        /*028c*/ 	.word	0x00000098
        /*0290*/ 	.short	0x0100
        /*0292*/ 	.byte	0x04
	.zero		1


	//   ....[23]....
        /*0294*/ 	.word	0x000008d0
        /*0298*/ 	.word	0x000000ff
        /*029c*/ 	.word	0x000000b8
        /*02a0*/ 	.short	0x0100
        /*02a2*/ 	.byte	0x04
	.zero		1


	//   ....[24]....
        /*02a4*/ 	.word	0x000009b0
        /*02a8*/ 	.word	0x000000ff
        /*02ac*/ 	.word	0x000000c0
        /*02b0*/ 	.short	0x0100
        /*02b2*/ 	.byte	0x06
	.zero		1


	//   ....[25]....
        /*02b4*/ 	.word	0x000009c0
        /*02b8*/ 	.word	0x000000ff
        /*02bc*/ 	.word	0x000000c8
        /*02c0*/ 	.short	0x0100
        /*02c2*/ 	.byte	0x06
	.zero		1


	//   ....[26]....
        /*02c4*/ 	.word	0x00000af0
        /*02c8*/ 	.word	0x000000ff
        /*02cc*/ 	.word	0x000000d0
        /*02d0*/ 	.short	0x0100
        /*02d2*/ 	.byte	0x06
	.zero		1


	//   ....[27]....
        /*02d4*/ 	.word	0x00000b00
        /*02d8*/ 	.word	0x000000ff
        /*02dc*/ 	.word	0x000000e0
        /*02e0*/ 	.short	0x0100
        /*02e2*/ 	.byte	0x06
	.zero		1


	//   ....[28]....
        /*02e4*/ 	.word	0x00000b10
        /*02e8*/ 	.word	0x000000ff
        /*02ec*/ 	.word	0x000000d8
        /*02f0*/ 	.short	0x0100
        /*02f2*/ 	.byte	0x06
	.zero		1


	//   ....[29]....
        /*02f4*/ 	.word	0x00000b20
        /*02f8*/ 	.word	0x000000ff
        /*02fc*/ 	.word	0x000000e8
        /*0300*/ 	.short	0x0100
        /*0302*/ 	.byte	0x06
	.zero		1


	//   ....[30]....
        /*0304*/ 	.word	0x00000c40
        /*0308*/ 	.word	0x000000ff
        /*030c*/ 	.word	0x000000f0
        /*0310*/ 	.short	0x0100
        /*0312*/ 	.byte	0x04
	.zero		1


	//   ....[31]....
        /*0314*/ 	.word	0x00000c50
        /*0318*/ 	.word	0x000000ff
        /*031c*/ 	.word	0x00000110
        /*0320*/ 	.short	0x0100
        /*0322*/ 	.byte	0x04
	.zero		1


	//   ....[32]....
        /*0324*/ 	.word	0x00000c60
        /*0328*/ 	.word	0x000000ff
        /*032c*/ 	.word	0x000000f8
        /*0330*/ 	.short	0x0100
        /*0332*/ 	.byte	0x04
	.zero		1


	//   ....[33]....
        /*0334*/ 	.word	0x00000c70
        /*0338*/ 	.word	0x000000ff
        /*033c*/ 	.word	0x00000118
        /*0340*/ 	.short	0x0100
        /*0342*/ 	.byte	0x04
	.zero		1


	//   ....[34]....
        /*0344*/ 	.word	0x00000c80
        /*0348*/ 	.word	0x000000ff
        /*034c*/ 	.word	0x00000100
        /*0350*/ 	.short	0x0100
        /*0352*/ 	.byte	0x04
	.zero		1


	//   ....[35]....
        /*0354*/ 	.word	0x00000c90
        /*0358*/ 	.word	0x000000ff
        /*035c*/ 	.word	0x00000120
        /*0360*/ 	.short	0x0100
        /*0362*/ 	.byte	0x04
	.zero		1


	//   ....[36]....
        /*0364*/ 	.word	0x00000ca0
        /*0368*/ 	.word	0x000000ff
        /*036c*/ 	.word	0x00000108
        /*0370*/ 	.short	0x0100
        /*0372*/ 	.byte	0x04
	.zero		1


	//   ....[37]....
        /*0374*/ 	.word	0x00000cb0
        /*0378*/ 	.word	0x000000ff
        /*037c*/ 	.word	0x00000128
        /*0380*/ 	.short	0x0100
        /*0382*/ 	.byte	0x04
	.zero		1


	//   ....[38]....
        /*0384*/ 	.word	0x00000da0
        /*0388*/ 	.word	0x000000ff
        /*038c*/ 	.word	0x00000130
        /*0390*/ 	.short	0x0100
        /*0392*/ 	.byte	0x04
	.zero		1


	//   ....[39]....
        /*0394*/ 	.word	0x00000db0
        /*0398*/ 	.word	0x000000ff
        /*039c*/ 	.word	0x00000140
        /*03a0*/ 	.short	0x0100
        /*03a2*/ 	.byte	0x04
	.zero		1


	//   ....[40]....
        /*03a4*/ 	.word	0x00000dc0
        /*03a8*/ 	.word	0x000000ff
        /*03ac*/ 	.word	0x00000138
        /*03b0*/ 	.short	0x0100
        /*03b2*/ 	.byte	0x04
	.zero		1


	//   ....[41]....
        /*03b4*/ 	.word	0x00000dd0
        /*03b8*/ 	.word	0x000000ff
        /*03bc*/ 	.word	0x00000148
        /*03c0*/ 	.short	0x0100
        /*03c2*/ 	.byte	0x04
	.zero		1


	//   ....[42]....
        /*03c4*/ 	.word	0x00000ed0
        /*03c8*/ 	.word	0x000000ff
        /*03cc*/ 	.word	0x00000150
        /*03d0*/ 	.short	0x0100
        /*03d2*/ 	.byte	0x06
	.zero		1


	//   ....[43]....
        /*03d4*/ 	.word	0x00001b10
        /*03d8*/ 	.word	0x00000000
        /*03dc*/ 	.word	0x00000140
        /*03e0*/ 	.short	0x010a
        /*03e2*/ 	.byte	0xff
	.zero		1


	//   ....[44]....
        /*03e4*/ 	.word	0x00001b30
        /*03e8*/ 	.word	0x00000000
        /*03ec*/ 	.word	0x00000130
        /*03f0*/ 	.short	0x0101
        /*03f2*/ 	.byte	0xff
	.zero		1


	//   ....[45]....
        /*03f4*/ 	.word	0x00001be0
        /*03f8*/ 	.word	0x000000ff
        /*03fc*/ 	.word	0x00000040
        /*0400*/ 	.short	0x010a
        /*0402*/ 	.byte	0x04
	.zero		1


	//   ....[46]....
        /*0404*/ 	.word	0x00001cb0
        /*0408*/ 	.word	0x000000ff
        /*040c*/ 	.word	0x00000040
        /*0410*/ 	.short	0x010a
        /*0412*/ 	.byte	0x21
	.zero		1


	//   ....[47]....
        /*0414*/ 	.word	0x00001e60
        /*0418*/ 	.word	0x000000ff
        /*041c*/ 	.word	0x00000040
        /*0420*/ 	.short	0x010a
        /*0422*/ 	.byte	0x05
	.zero		1


	//   ....[48]....
        /*0424*/ 	.word	0x00001f70
        /*0428*/ 	.word	0x000000ff
        /*042c*/ 	.word	0x000000c8
        /*0430*/ 	.short	0x0101
        /*0432*/ 	.byte	0x0d
	.zero		1


	//   ....[49]....
        /*0434*/ 	.word	0x00001f90
        /*0438*/ 	.word	0x000000ff
        /*043c*/ 	.word	0x00000040
        /*0440*/ 	.short	0x010a
        /*0442*/ 	.byte	0x04
	.zero		1


	//   ....[50]....
        /*0444*/ 	.word	0x00002010
        /*0448*/ 	.word	0x000000ff
        /*044c*/ 	.word	0x00000040
        /*0450*/ 	.short	0x010a
        /*0452*/ 	.byte	0x09
	.zero		1


	//   ....[51]....
        /*0454*/ 	.word	0x000021e0
        /*0458*/ 	.word	0x000000ff
        /*045c*/ 	.word	0x00000040
        /*0460*/ 	.short	0x010a
        /*0462*/ 	.byte	0x05
	.zero		1


	//   ....[52]....
        /*0464*/ 	.word	0x000022f0
        /*0468*/ 	.word	0x00000003
        /*046c*/ 	.word	0x000000d0
        /*0470*/ 	.short	0x010a
        /*0472*/ 	.byte	0xff
	.zero		1


	//   ....[53]....
        /*0474*/ 	.word	0x00002440
        /*0478*/ 	.word	0x00000000
        /*047c*/ 	.word	0x00000000
        /*0480*/ 	.short	0x0101
        /*0482*/ 	.byte	0xff
	.zero		1


	//   ....[54]....
        /*0484*/ 	.word	0x000029f0
        /*0488*/ 	.word	0x000000ff
        /*048c*/ 	.word	0x00000000
        /*0490*/ 	.short	0x010a
        /*0492*/ 	.byte	0x04
	.zero		1


	//   ....[55]....
        /*0494*/ 	.word	0x00002a80
        /*0498*/ 	.word	0x000000ff
        /*049c*/ 	.word	0x00000000
        /*04a0*/ 	.short	0x010a
        /*04a2*/ 	.byte	0x05
	.zero		1


	//   ....[56]....
        /*04a4*/ 	.word	0x00002b10
        /*04a8*/ 	.word	0x000000ff
        /*04ac*/ 	.word	0x00000000
        /*04b0*/ 	.short	0x010a
        /*04b2*/ 	.byte	0x05
	.zero		1


	//   ....[57]....
        /*04b4*/ 	.word	0x00002ba0
        /*04b8*/ 	.word	0x000000ff
        /*04bc*/ 	.word	0x00000000
        /*04c0*/ 	.short	0x010a
        /*04c2*/ 	.byte	0x05
	.zero		1


	//   ....[58]....
        /*04c4*/ 	.word	0x00002c30
        /*04c8*/ 	.word	0x000000ff
        /*04cc*/ 	.word	0x00000000
        /*04d0*/ 	.short	0x010a
        /*04d2*/ 	.byte	0x05
	.zero		1


	//   ....[59]....
        /*04d4*/ 	.word	0x00002cc0
        /*04d8*/ 	.word	0x000000ff
        /*04dc*/ 	.word	0x00000000
        /*04e0*/ 	.short	0x010a
        /*04e2*/ 	.byte	0x05
	.zero		1


	//   ....[60]....
        /*04e4*/ 	.word	0x00002d50
        /*04e8*/ 	.word	0x000000ff
        /*04ec*/ 	.word	0x00000000
        /*04f0*/ 	.short	0x010a
        /*04f2*/ 	.byte	0x05
	.zero		1


	//   ....[61]....
        /*04f4*/ 	.word	0x00002df0
        /*04f8*/ 	.word	0x00000000
        /*04fc*/ 	.word	0x00000000
        /*0500*/ 	.short	0x010a
        /*0502*/ 	.byte	0xff
	.zero		1


	//   ....[62]....
        /*0504*/ 	.word	0x00002f10
        /*0508*/ 	.word	0x00000002
        /*050c*/ 	.word	0x00000130
        /*0510*/ 	.short	0x010a
        /*0512*/ 	.byte	0xff
	.zero		1


	//   ....[63]....
        /*0514*/ 	.word	0x00002f70
        /*0518*/ 	.word	0x00000004
        /*051c*/ 	.word	0x00000000
        /*0520*/ 	.short	0x0101
        /*0522*/ 	.byte	0xff
	.zero		1


	//   ....[64]....
        /*0524*/ 	.word	0x00002f90
        /*0528*/ 	.word	0x000000ff
        /*052c*/ 	.word	0x000000e0
        /*0530*/ 	.short	0x010a
        /*0532*/ 	.byte	0x04
	.zero		1


	//   ....[65]....
        /*0534*/ 	.word	0x000030b0
        /*0538*/ 	.word	0x00000002
        /*053c*/ 	.word	0x000000d0
        /*0540*/ 	.short	0x010a
        /*0542*/ 	.byte	0xff
	.zero		1


	//   ....[66]....
        /*0544*/ 	.word	0x000031c0
        /*0548*/ 	.word	0x00000002
        /*054c*/ 	.word	0x00000000
        /*0550*/ 	.short	0x0101
        /*0552*/ 	.byte	0xff
	.zero		1


	//   ....[67]....
        /*0554*/ 	.word	0x00003250
        /*0558*/ 	.word	0x000000ff
        /*055c*/ 	.word	0x000000e0
        /*0560*/ 	.short	0x0106
        /*0562*/ 	.byte	0x04
	.zero		1


	//   ....[68]....
        /*0564*/ 	.word	0x00003270
        /*0568*/ 	.word	0x000000ff
        /*056c*/ 	.word	0x000000e0
        /*0570*/ 	.short	0x010a
        /*0572*/ 	.byte	0x04
	.zero		1


	//   ....[69]....
        /*0574*/ 	.word	0x00003300
        /*0578*/ 	.word	0x000000ff
        /*057c*/ 	.word	0x000000e0
        /*0580*/ 	.short	0x0106
        /*0582*/ 	.byte	0x07
	.zero		1


	//   ....[70]....
        /*0584*/ 	.word	0x00003340
        /*0588*/ 	.word	0x00000000
        /*058c*/ 	.word	0x000000e0
        /*0590*/ 	.short	0x010a
        /*0592*/ 	.byte	0xff
	.zero		1


	//   ....[71]....
        /*0594*/ 	.word	0x00003580
        /*0598*/ 	.word	0x000000ff
        /*059c*/ 	.word	0x00000008
        /*05a0*/ 	.short	0x010a
        /*05a2*/ 	.byte	0x05
	.zero		1


	//   ....[72]....
        /*05a4*/ 	.word	0x000035a0
        /*05a8*/ 	.word	0x000000ff
        /*05ac*/ 	.word	0x00000008
        /*05b0*/ 	.short	0x010a
        /*05b2*/ 	.byte	0x05
	.zero		1


	//   ....[73]....
        /*05b4*/ 	.word	0x00003730
        /*05b8*/ 	.word	0x000000ff
        /*05bc*/ 	.word	0x00000008
        /*05c0*/ 	.short	0x010a
        /*05c2*/ 	.byte	0x05
	.zero		1


	//   ....[74]....
        /*05c4*/ 	.word	0x00003750
        /*05c8*/ 	.word	0x000000ff
        /*05cc*/ 	.word	0x00000008
        /*05d0*/ 	.short	0x010a
        /*05d2*/ 	.byte	0x05
	.zero		1


	//   ....[75]....
        /*05d4*/ 	.word	0x00003810
        /*05d8*/ 	.word	0x000000ff
        /*05dc*/ 	.word	0x00000000
        /*05e0*/ 	.short	0x0101
        /*05e2*/ 	.byte	0x04
	.zero		1


	//   ....[76]....
        /*05e4*/ 	.word	0x00003b50
        /*05e8*/ 	.word	0x00000000
        /*05ec*/ 	.word	0x000000d0
        /*05f0*/ 	.short	0x010a
        /*05f2*/ 	.byte	0xff
	.zero		1


	//   ....[77]....
        /*05f4*/ 	.word	0x00003c10
        /*05f8*/ 	.word	0x00000000
        /*05fc*/ 	.word	0x00000000
        /*0600*/ 	.short	0x0101
        /*0602*/ 	.byte	0xff
	.zero		1


	//   ....[78]....
        /*0604*/ 	.word	0x00003cd0
        /*0608*/ 	.word	0x000000ff
        /*060c*/ 	.word	0x00000000
        /*0610*/ 	.short	0x010a
        /*0612*/ 	.byte	0x04
	.zero		1


	//   ....[79]....
        /*0614*/ 	.word	0x00003ce0
        /*0618*/ 	.word	0x000000ff
        /*061c*/ 	.word	0x00000110
        /*0620*/ 	.short	0x010a
        /*0622*/ 	.byte	0x1f
	.zero		1


	//   ....[80]....
        /*0624*/ 	.word	0x00003d90
        /*0628*/ 	.word	0x000000ff
        /*062c*/ 	.word	0x00000000
        /*0630*/ 	.short	0x010a
        /*0632*/ 	.byte	0x05
	.zero		1


	//   ....[81]....
        /*0634*/ 	.word	0x00003ec0
        /*0638*/ 	.word	0x000000ff
        /*063c*/ 	.word	0x00000000
        /*0640*/ 	.short	0x010a
        /*0642*/ 	.byte	0x04
	.zero		1


	//   ....[82]....
        /*0644*/ 	.word	0x000041c0
        /*0648*/ 	.word	0x000000ff
        /*064c*/ 	.word	0x00000000
        /*0650*/ 	.short	0x010a
        /*0652*/ 	.byte	0x04
	.zero		1


	//   ....[83]....
        /*0654*/ 	.word	0x00004250
        /*0658*/ 	.word	0x000000ff
        /*065c*/ 	.word	0x00000000
        /*0660*/ 	.short	0x010a
        /*0662*/ 	.byte	0x05
	.zero		1


	//   ....[84]....
        /*0664*/ 	.word	0x000042e0
        /*0668*/ 	.word	0x000000ff
        /*066c*/ 	.word	0x00000000
        /*0670*/ 	.short	0x010a
        /*0672*/ 	.byte	0x05
	.zero		1


	//   ....[85]....
        /*0674*/ 	.word	0x00004380
        /*0678*/ 	.word	0x00000000
        /*067c*/ 	.word	0x00000000
        /*0680*/ 	.short	0x010a
        /*0682*/ 	.byte	0xff
	.zero		1


	//   ....[86]....
        /*0684*/ 	.word	0x000043c0
        /*0688*/ 	.word	0x00000000
        /*068c*/ 	.word	0x00000000
        /*0690*/ 	.short	0x010a
        /*0692*/ 	.byte	0xff
	.zero		1


	//   ....[87]....
        /*0694*/ 	.word	0x00004430
        /*0698*/ 	.word	0x000000ff
        /*069c*/ 	.word	0x00000000
        /*06a0*/ 	.short	0x0101
        /*06a2*/ 	.byte	0x04
	.zero		1


	//   ....[88]....
        /*06a4*/ 	.word	0x00004470
        /*06a8*/ 	.word	0x000000ff
        /*06ac*/ 	.word	0x00000150
        /*06b0*/ 	.short	0x010a
        /*06b2*/ 	.byte	0x1a
	.zero		1


	//   ....[89]....
        /*06b4*/ 	.word	0x000044c0
        /*06b8*/ 	.word	0x000000ff
        /*06bc*/ 	.word	0x00000000
        /*06c0*/ 	.short	0x0101
        /*06c2*/ 	.byte	0x04
	.zero		1


	//   ....[90]....
        /*06c4*/ 	.word	0x000049d0
        /*06c8*/ 	.word	0x00000008
        /*06cc*/ 	.word	0x000000d0
        /*06d0*/ 	.short	0x010a
        /*06d2*/ 	.byte	0xff
	.zero		1


	//   ....[91]....
        /*06d4*/ 	.word	0x00004b40
        /*06d8*/ 	.word	0x00000000
        /*06dc*/ 	.word	0x00000000
        /*06e0*/ 	.short	0x0101
        /*06e2*/ 	.byte	0xff
	.zero		1


	//   ....[92]....
        /*06e4*/ 	.word	0x00005020
        /*06e8*/ 	.word	0x000000ff
        /*06ec*/ 	.word	0x000000c8
        /*06f0*/ 	.short	0x010a
        /*06f2*/ 	.byte	0x15
	.zero		1


	//   ....[93]....
        /*06f4*/ 	.word	0x000051b0
        /*06f8*/ 	.word	0x000000ff
        /*06fc*/ 	.word	0x000000a0
        /*0700*/ 	.short	0x010a
        /*0702*/ 	.byte	0x15
	.zero		1


	//   ....[94]....
        /*0704*/ 	.word	0x00005380
        /*0708*/ 	.word	0x000000ff
        /*070c*/ 	.word	0x00000080
        /*0710*/ 	.short	0x010b
        /*0712*/ 	.byte	0x15
	.zero		1


	//   ....[95]....
        /*0714*/ 	.word	0x00005390
        /*0718*/ 	.word	0x000000ff
        /*071c*/ 	.word	0x00000000
        /*0720*/ 	.short	0x0101
        /*0722*/ 	.byte	0x34
	.zero		1


	//   ....[96]....
        /*0724*/ 	.word	0x000053a0
        /*0728*/ 	.word	0x000000ff
        /*072c*/ 	.word	0x000000a8
        /*0730*/ 	.short	0x010a
        /*0732*/ 	.byte	0x15
	.zero		1


	//   ....[97]....
        /*0734*/ 	.word	0x00005550
        /*0738*/ 	.word	0x000000ff
        /*073c*/ 	.word	0x00000088
        /*0740*/ 	.short	0x010b
        /*0742*/ 	.byte	0x15
	.zero		1


	//   ....[98]....
        /*0744*/ 	.word	0x00005560
        /*0748*/ 	.word	0x000000ff
        /*074c*/ 	.word	0x00000000
        /*0750*/ 	.short	0x0101
        /*0752*/ 	.byte	0x2f
	.zero		1


	//   ....[99]....
        /*0754*/ 	.word	0x00005570
        /*0758*/ 	.word	0x000000ff
        /*075c*/ 	.word	0x000000b0
        /*0760*/ 	.short	0x010a
        /*0762*/ 	.byte	0x15
	.zero		1


	//   ....[100]....
        /*0764*/ 	.word	0x00005740
        /*0768*/ 	.word	0x000000ff
        /*076c*/ 	.word	0x00000090
        /*0770*/ 	.short	0x010b
        /*0772*/ 	.byte	0x15
	.zero		1


	//   ....[101]....
        /*0774*/ 	.word	0x00005750
        /*0778*/ 	.word	0x000000ff
        /*077c*/ 	.word	0x00000000
        /*0780*/ 	.short	0x0101
        /*0782*/ 	.byte	0x2e
	.zero		1


	//   ....[102]....
        /*0784*/ 	.word	0x00005760
        /*0788*/ 	.word	0x000000ff
        /*078c*/ 	.word	0x000000b8
        /*0790*/ 	.short	0x010a
        /*0792*/ 	.byte	0x15
	.zero		1


	//   ....[103]....
        /*0794*/ 	.word	0x000059b0
        /*0798*/ 	.word	0x000000ff
        /*079c*/ 	.word	0x00000098
        /*07a0*/ 	.short	0x010b
        /*07a2*/ 	.byte	0x15
	.zero		1


	//   ....[104]....
        /*07a4*/ 	.word	0x000059c0
        /*07a8*/ 	.word	0x000000ff
        /*07ac*/ 	.word	0x00000000
        /*07b0*/ 	.short	0x0101
        /*07b2*/ 	.byte	0x27
	.zero		1


	//   ....[105]....
        /*07b4*/ 	.word	0x000059f0
        /*07b8*/ 	.word	0x000000ff
        /*07bc*/ 	.word	0x000000a0
        /*07c0*/ 	.short	0x010a
        /*07c2*/ 	.byte	0x15
	.zero		1


	//   ....[106]....
        /*07c4*/ 	.word	0x00005a10
        /*07c8*/ 	.word	0x000000ff
        /*07cc*/ 	.word	0x000000a8
        /*07d0*/ 	.short	0x010a
        /*07d2*/ 	.byte	0x15
	.zero		1


	//   ....[107]....
        /*07d4*/ 	.word	0x00005a30
        /*07d8*/ 	.word	0x000000ff
        /*07dc*/ 	.word	0x000000b0
        /*07e0*/ 	.short	0x010a
        /*07e2*/ 	.byte	0x15
	.zero		1


	//   ....[108]....
        /*07e4*/ 	.word	0x00005a70
        /*07e8*/ 	.word	0x00000000
        /*07ec*/ 	.word	0x000000b8
        /*07f0*/ 	.short	0x010a
        /*07f2*/ 	.byte	0xff
	.zero		1


	//   ....[109]....
        /*07f4*/ 	.word	0x00005d90
        /*07f8*/ 	.word	0x00000003
        /*07fc*/ 	.word	0x000000d0
        /*0800*/ 	.short	0x010a
        /*0802*/ 	.byte	0xff
	.zero		1


	//   ....[110]....
        /*0804*/ 	.word	0x00005f10
        /*0808*/ 	.word	0x00000000
        /*080c*/ 	.word	0x00000000
        /*0810*/ 	.short	0x0101
        /*0812*/ 	.byte	0xff
	.zero		1


	//   ....[111]....
        /*0814*/ 	.word	0x00006a30
        /*0818*/ 	.word	0x00000005
        /*081c*/ 	.word	0x00000080
        /*0820*/ 	.short	0x010a
        /*0822*/ 	.byte	0xff
	.zero		1


	//   ....[112]....
        /*0824*/ 	.word	0x00006a70
        /*0828*/ 	.word	0x0000005a
        /*082c*/ 	.word	0x000000f0
        /*0830*/ 	.short	0x010a
        /*0832*/ 	.byte	0xff
	.zero		1


	//   ....[113]....
        /*0834*/ 	.word	0x00006bb0
        /*0838*/ 	.word	0x00000005
        /*083c*/ 	.word	0x00000080
        /*0840*/ 	.short	0x010a
        /*0842*/ 	.byte	0xff
	.zero		1


	//   ....[114]....
        /*0844*/ 	.word	0x00006ce0
        /*0848*/ 	.word	0x00000000
        /*084c*/ 	.word	0x00000000
        /*0850*/ 	.short	0x0101
        /*0852*/ 	.byte	0xff
	.zero		1


	//   ....[115]....
        /*0854*/ 	.word	0x00006d40
        /*0858*/ 	.word	0x0000005a
        /*085c*/ 	.word	0x000000f0
        /*0860*/ 	.short	0x010a
        /*0862*/ 	.byte	0xff
	.zero		1


	//   ....[116]....
        /*0864*/ 	.word	0x000078e0
        /*0868*/ 	.word	0x00000067
        /*086c*/ 	.word	0x00000080
        /*0870*/ 	.short	0x010a
        /*0872*/ 	.byte	0xff
	.zero		1


	//   ....[117]....
        /*0874*/ 	.word	0x000079b0
        /*0878*/ 	.word	0x00000067
        /*087c*/ 	.word	0x00000080
        /*0880*/ 	.short	0x010a
        /*0882*/ 	.byte	0xff
	.zero		1


	//   ....[118]....
        /*0884*/ 	.word	0x00007ae0
        /*0888*/ 	.word	0x00000000
        /*088c*/ 	.word	0x00000000
        /*0890*/ 	.short	0x0101
        /*0892*/ 	.byte	0xff
	.zero		1


	//   ....[119]....
        /*0894*/ 	.word	0x00008670
        /*0898*/ 	.word	0x00000067
        /*089c*/ 	.word	0x00000080
        /*08a0*/ 	.short	0x010a
        /*08a2*/ 	.byte	0xff
	.zero		1


	//   ....[120]....
        /*08a4*/ 	.word	0x00008740
        /*08a8*/ 	.word	0x00000067
        /*08ac*/ 	.word	0x00000080
        /*08b0*/ 	.short	0x010a
        /*08b2*/ 	.byte	0xff
	.zero		1


	//   ....[121]....
        /*08b4*/ 	.word	0x00008870
        /*08b8*/ 	.word	0x00000000
        /*08bc*/ 	.word	0x00000000
        /*08c0*/ 	.short	0x0101
        /*08c2*/ 	.byte	0xff
	.zero		1


	//   ....[122]....
        /*08c4*/ 	.word	0x00009420
        /*08c8*/ 	.word	0x00000066
        /*08cc*/ 	.word	0x00000080
        /*08d0*/ 	.short	0x010a
        /*08d2*/ 	.byte	0xff
	.zero		1


	//   ....[123]....
        /*08d4*/ 	.word	0x000094f0
        /*08d8*/ 	.word	0x00000066
        /*08dc*/ 	.word	0x00000080
        /*08e0*/ 	.short	0x010a
        /*08e2*/ 	.byte	0xff
	.zero		1


	//   ....[124]....
        /*08e4*/ 	.word	0x00009620
        /*08e8*/ 	.word	0x00000000
        /*08ec*/ 	.word	0x00000000
        /*08f0*/ 	.short	0x0101
        /*08f2*/ 	.byte	0xff
	.zero		1


	//   ....[125]....
        /*08f4*/ 	.word	0x00009900
        /*08f8*/ 	.word	0x0000005a
        /*08fc*/ 	.word	0x00000000
        /*0900*/ 	.short	0x0101
        /*0902*/ 	.byte	0xff
	.zero		1


	//   ....[126]....
        /*0904*/ 	.word	0x0000a2c0
        /*0908*/ 	.word	0x00000000
        /*090c*/ 	.word	0x00000140
        /*0910*/ 	.short	0x010a
        /*0912*/ 	.byte	0xff
	.zero		1


	//   ....[127]....
        /*0914*/ 	.word	0x0000a320
        /*0918*/ 	.word	0x00000000
        /*091c*/ 	.word	0x00000040
        /*0920*/ 	.short	0x010a
        /*0922*/ 	.byte	0xff
	.zero		1


	//   ....[128]....
        /*0924*/ 	.word	0x0000a380
        /*0928*/ 	.word	0x00000000
        /*092c*/ 	.word	0x00000040
        /*0930*/ 	.short	0x010a
        /*0932*/ 	.byte	0xff
	.zero		1


	//   ....[129]....
        /*0934*/ 	.word	0x0000a3d0
        /*0938*/ 	.word	0x00000003
        /*093c*/ 	.word	0x000000d0
        /*0940*/ 	.short	0x010a
        /*0942*/ 	.byte	0xff
	.zero		1


	//   ....[130]....
        /*0944*/ 	.word	0x0000a430
        /*0948*/ 	.word	0x00000000
        /*094c*/ 	.word	0x00000000
        /*0950*/ 	.short	0x010a
        /*0952*/ 	.byte	0xff
	.zero		1


	//   ....[131]....
        /*0954*/ 	.word	0x0000a490
        /*0958*/ 	.word	0x00000000
        /*095c*/ 	.word	0x00000000
        /*0960*/ 	.short	0x010a
        /*0962*/ 	.byte	0xff
	.zero		1


	//   ....[132]....
        /*0964*/ 	.word	0x0000a4f0
        /*0968*/ 	.word	0x00000000
        /*096c*/ 	.word	0x00000000
        /*0970*/ 	.short	0x010a
        /*0972*/ 	.byte	0xff
	.zero		1


	//   ....[133]....
        /*0974*/ 	.word	0x0000a550
        /*0978*/ 	.word	0x00000000
        /*097c*/ 	.word	0x00000000
        /*0980*/ 	.short	0x010a
        /*0982*/ 	.byte	0xff
	.zero		1


	//   ....[134]....
        /*0984*/ 	.word	0x0000a5b0
        /*0988*/ 	.word	0x00000000
        /*098c*/ 	.word	0x00000000
        /*0990*/ 	.short	0x010a
        /*0992*/ 	.byte	0xff
	.zero		1


	//   ....[135]....
        /*0994*/ 	.word	0x0000a610
        /*0998*/ 	.word	0x00000000
        /*099c*/ 	.word	0x00000000
        /*09a0*/ 	.short	0x010a
        /*09a2*/ 	.byte	0xff
	.zero		1


	//   ....[136]....
        /*09a4*/ 	.word	0x0000a670
        /*09a8*/ 	.word	0x00000000
        /*09ac*/ 	.word	0x00000000
        /*09b0*/ 	.short	0x010a
        /*09b2*/ 	.byte	0xff
	.zero		1


	//   ....[137]....
        /*09b4*/ 	.word	0x0000a6c0
        /*09b8*/ 	.word	0x00000002
        /*09bc*/ 	.word	0x00000130
        /*09c0*/ 	.short	0x010a
        /*09c2*/ 	.byte	0xff
	.zero		1


	//   ....[138]....
        /*09c4*/ 	.word	0x0000a720
        /*09c8*/ 	.word	0x00000002
        /*09cc*/ 	.word	0x000000e0
        /*09d0*/ 	.short	0x010a
        /*09d2*/ 	.byte	0xff
	.zero		1


	//   ....[139]....
        /*09d4*/ 	.word	0x0000a770
        /*09d8*/ 	.word	0x00000002
        /*09dc*/ 	.word	0x000000d0
        /*09e0*/ 	.short	0x010a
        /*09e2*/ 	.byte	0xff
	.zero		1


	//   ....[140]....
        /*09e4*/ 	.word	0x0000a7d0
        /*09e8*/ 	.word	0x00000000
        /*09ec*/ 	.word	0x000000e0
        /*09f0*/ 	.short	0x010a
        /*09f2*/ 	.byte	0xff
	.zero		1


	//   ....[141]....
        /*09f4*/ 	.word	0x0000a830
        /*09f8*/ 	.word	0x00000000
        /*09fc*/ 	.word	0x00000008
        /*0a00*/ 	.short	0x010a
        /*0a02*/ 	.byte	0xff
	.zero		1


	//   ....[142]....
        /*0a04*/ 	.word	0x0000a910
        /*0a08*/ 	.word	0x00000000
        /*0a0c*/ 	.word	0x00000008
        /*0a10*/ 	.short	0x010a
        /*0a12*/ 	.byte	0xff
	.zero		1


	//   ....[143]....
        /*0a14*/ 	.word	0x0000a960
        /*0a18*/ 	.word	0x00000000
        /*0a1c*/ 	.word	0x000000d0
        /*0a20*/ 	.short	0x010a
        /*0a22*/ 	.byte	0xff
	.zero		1


	//   ....[144]....
        /*0a24*/ 	.word	0x0000a9c0
        /*0a28*/ 	.word	0x00000000
        /*0a2c*/ 	.word	0x00000110
        /*0a30*/ 	.short	0x010a
        /*0a32*/ 	.byte	0xff
	.zero		1


	//   ....[145]....
        /*0a34*/ 	.word	0x0000aa20
        /*0a38*/ 	.word	0x00000000
        /*0a3c*/ 	.word	0x00000000
        /*0a40*/ 	.short	0x010a
        /*0a42*/ 	.byte	0xff
	.zero		1


	//   ....[146]....
        /*0a44*/ 	.word	0x0000aa80
        /*0a48*/ 	.word	0x00000000
        /*0a4c*/ 	.word	0x00000000
        /*0a50*/ 	.short	0x010a
        /*0a52*/ 	.byte	0xff
	.zero		1


	//   ....[147]....
        /*0a54*/ 	.word	0x0000aae0
        /*0a58*/ 	.word	0x00000000
        /*0a5c*/ 	.word	0x00000000
        /*0a60*/ 	.short	0x010a
        /*0a62*/ 	.byte	0xff
	.zero		1


	//   ....[148]....
        /*0a64*/ 	.word	0x0000ab40
        /*0a68*/ 	.word	0x00000000
        /*0a6c*/ 	.word	0x00000000
        /*0a70*/ 	.short	0x010a
        /*0a72*/ 	.byte	0xff
	.zero		1


	//   ....[149]....
        /*0a74*/ 	.word	0x0000aba0
        /*0a78*/ 	.word	0x00000000
        /*0a7c*/ 	.word	0x00000150
        /*0a80*/ 	.short	0x010a
        /*0a82*/ 	.byte	0xff
	.zero		1


	//   ....[150]....
        /*0a84*/ 	.word	0x0000abf0
        /*0a88*/ 	.word	0x00000008
        /*0a8c*/ 	.word	0x000000d0
        /*0a90*/ 	.short	0x010a
        /*0a92*/ 	.byte	0xff
	.zero		1


	//   ....[151]....
        /*0a94*/ 	.word	0x0000ac50
        /*0a98*/ 	.word	0x00000000
        /*0a9c*/ 	.word	0x000000c8
        /*0aa0*/ 	.short	0x010a
        /*0aa2*/ 	.byte	0xff
	.zero		1


	//   ....[152]....
        /*0aa4*/ 	.word	0x0000acb0
        /*0aa8*/ 	.word	0x00000005
        /*0aac*/ 	.word	0x000000a0
        /*0ab0*/ 	.short	0x010a
        /*0ab2*/ 	.byte	0xff
	.zero		1


	//   ....[153]....
        /*0ab4*/ 	.word	0x0000ad10
        /*0ab8*/ 	.word	0x00000005
        /*0abc*/ 	.word	0x000000a8
        /*0ac0*/ 	.short	0x010a
        /*0ac2*/ 	.byte	0xff
	.zero		1


	//   ....[154]....
        /*0ac4*/ 	.word	0x0000ad70
        /*0ac8*/ 	.word	0x00000005
        /*0acc*/ 	.word	0x000000b0
        /*0ad0*/ 	.short	0x010a
        /*0ad2*/ 	.byte	0xff
	.zero		1


	//   ....[155]....
        /*0ad4*/ 	.word	0x0000add0
        /*0ad8*/ 	.word	0x00000005
        /*0adc*/ 	.word	0x000000b8
        /*0ae0*/ 	.short	0x010a
        /*0ae2*/ 	.byte	0xff
	.zero		1


	//   ....[156]....
        /*0ae4*/ 	.word	0x0000ae30
        /*0ae8*/ 	.word	0x00000000
        /*0aec*/ 	.word	0x000000a0
        /*0af0*/ 	.short	0x010a
        /*0af2*/ 	.byte	0xff
	.zero		1


	//   ....[157]....
        /*0af4*/ 	.word	0x0000ae90
        /*0af8*/ 	.word	0x00000000
        /*0afc*/ 	.word	0x000000a8
        /*0b00*/ 	.short	0x010a
        /*0b02*/ 	.byte	0xff
	.zero		1


	//   ....[158]....
        /*0b04*/ 	.word	0x0000aef0
        /*0b08*/ 	.word	0x00000000
        /*0b0c*/ 	.word	0x000000b0
        /*0b10*/ 	.short	0x010a
        /*0b12*/ 	.byte	0xff
	.zero		1


	//   ....[159]....
        /*0b14*/ 	.word	0x0000af40
        /*0b18*/ 	.word	0x00000003
        /*0b1c*/ 	.word	0x000000d0
        /*0b20*/ 	.short	0x010a
        /*0b22*/ 	.byte	0xff
	.zero		1


	//   ....[160]....
        /*0b24*/ 	.word	0x0000af90
        /*0b28*/ 	.word	0x00000005
        /*0b2c*/ 	.word	0x00000080
        /*0b30*/ 	.short	0x010a
        /*0b32*/ 	.byte	0xff
	.zero		1


	//   ....[161]....
        /*0b34*/ 	.word	0x0000afe0
        /*0b38*/ 	.word	0x0000005a
        /*0b3c*/ 	.word	0x000000f0
        /*0b40*/ 	.short	0x010a
        /*0b42*/ 	.byte	0xff
	.zero		1


	//   ....[162]....
        /*0b44*/ 	.word	0x0000b030
        /*0b48*/ 	.word	0x00000067
        /*0b4c*/ 	.word	0x00000080
        /*0b50*/ 	.short	0x010a
        /*0b52*/ 	.byte	0xff
	.zero		1


	//   ....[163]....
        /*0b54*/ 	.word	0x0000b080
        /*0b58*/ 	.word	0x00000067
        /*0b5c*/ 	.word	0x00000080
        /*0b60*/ 	.short	0x010a
        /*0b62*/ 	.byte	0xff
	.zero		1


	//   ....[164]....
        /*0b64*/ 	.word	0x0000b0d0
        /*0b68*/ 	.word	0x00000066
        /*0b6c*/ 	.word	0x00000080
        /*0b70*/ 	.short	0x010a
        /*0b72*/ 	.byte	0xff
	.zero		1


	//----- nvinfo : EIATTR_NUM_MBARRIERS
	.align		4
.L_48:
        /*0b74*/ 	.byte	0x03, 0x38
        /*0b76*/ 	.short	0x002b


	//----- nvinfo : EIATTR_EXIT_INSTR_OFFSETS
	.align		4
        /*0b78*/ 	.byte	0x04, 0x1c
        /*0b7a*/ 	.short	(.L_50 - .L_49)


	//   ....[0]....
.L_49:
        /*0b7c*/ 	.word	0x00002e20


	//   ....[1]....
        /*0b80*/ 	.word	0x00003310


	//   ....[2]....
        /*0b84*/ 	.word	0x00003370


	//   ....[3]....
        /*0b88*/ 	.word	0x000046f0


	//   ....[4]....
        /*0b8c*/ 	.word	0x00005aa0


	//   ....[5]....
        /*0b90*/ 	.word	0x00005ae0


	//   ....[6]....
        /*0b94*/ 	.word	0x0000a2b0


	//----- nvinfo : EIATTR_MAX_THREADS
	.align		4
.L_50:
        /*0b98*/ 	.byte	0x04, 0x05
        /*0b9a*/ 	.short	(.L_52 - .L_51)
.L_51:
        /*0b9c*/ 	.word	0x00000100
        /*0ba0*/ 	.word	0x00000001
        /*0ba4*/ 	.word	0x00000001


	//----- nvinfo : EIATTR_CRS_STACK_SIZE
	.align		4
.L_52:
        /*0ba8*/ 	.byte	0x04, 0x1e
        /*0baa*/ 	.short	(.L_54 - .L_53)
.L_53:
        /*0bac*/ 	.word	0x00000000


	//----- nvinfo : EIATTR_CBANK_PARAM_SIZE
	.align		4
.L_54:
        /*0bb0*/ 	.byte	0x03, 0x19
        /*0bb2*/ 	.short	0x0800


	//----- nvinfo : EIATTR_PARAM_CBANK
	.align		4
        /*0bb4*/ 	.byte	0x04, 0x0a
        /*0bb6*/ 	.short	(.L_56 - .L_55)
	.align		4
.L_55:
        /*0bb8*/ 	.word	index@(.nv.constant0._ZN7cutlass13device_kernelINS_4gemm6kernel13GemmUniversalIN4cute5tupleIJiiiiEEENS1_10collective13CollectiveMmaINS1_35MainloopSm100TmaUmmaWarpSpecializedILi8ELi2ELi4ENS5_IJNS4_1CILi8EEENSA_ILi1EEESC_EEEEENS5_IJNSA_ILi128EEENSA_ILi256EEESF_EEENS_12float_e4m3_tENS5_IJlSC_lEEESI_SJ_NS4_8TiledMMAINS4_8MMA_AtomIJNS4_10MMA_TraitsINS4_25SM100_MMA_F8F6F4_2x1SM_SSEJSI_SI_fSF_SG_NS4_17integral_constantINS4_4UMMA5MajorELSQ_0EEESR_NSO_INSP_7ScaleInELSS_0EEEST_EEEEEENS4_6LayoutINS5_IJSC_SC_SC_EEENS5_IJNSA_ILi0EEESY_SY_EEEEENS5_IJNS4_10UnderscoreES11_S11_EEEEENS4_18SM100_TMA_2SM_LOADENS4_14ComposedLayoutINS4_7SwizzleILi3ELi4ELi3EEENS4_18smem_ptr_flag_bitsILi8EEENSW_INS5_IJSB_SF_EEENS5_IJSF_SC_EEEEEEEvNS4_8identityENS4_28SM100_TMA_2SM_LOAD_MULTICASTES1D_vS1E_EENS_8epilogue10collective18CollectiveEpilogueINS1H_23Sm100TmaWarpSpecializedILi4ELi2ELi32ELb0ELb0EEEJNS5_IJNSA_ILi64EEESG_SF_EEENS5_IJNSW_IS1M_SC_EENSW_INS5_IJNSA_ILi32EEENSA_ILi2EEEEEENS5_IJSC_SF_EEEEEEEESI_SJ_SI_SJ_NS1H_6fusion15FusionCallbacksIS1L_NS1V_17LinearCombinationISI_fSI_fLNS_15FloatRoundStyleE2EEES1N_S1U_JEEENS4_5SM1004TMEM4LOAD26SM100_TMEM_LOAD_32dp32b32xENS4_13SM90_TMA_LOADENS15_INS16_ILi1ELi4ELi3EEES19_NSW_INS5_IJSB_S1P_EEENS5_IJS1P_SC_EEEEEEENS4_39AutoVectorizingCopyWithAssumedAlignmentILi128EEENS4_14SM90_TMA_STOREES2A_S2C_S2C_EEEvvEEEEvNT_6ParamsE)
        /*0bbc*/ 	.short	0x0380
        /*0bbe*/ 	.short	0x0800


	//----- nvinfo : EIATTR_SW_WAR
	.align		4
.L_56:
        /*0bc0*/ 	.byte	0x04, 0x36
        /*0bc2*/ 	.short	(.L_58 - .L_57)
.L_57:
        /*0bc4*/ 	.word	0x00000008
.L_58:


//--------------------- .nv.callgraph             --------------------------
	.section	.nv.callgraph,"",@"SHT_CUDA_CALLGRAPH"
	.align	4
	.sectionentsize	8
	.align		4
        /*0000*/ 	.word	0x00000000
	.align		4
        /*0004*/ 	.word	0xffffffff
	.align		4
        /*0008*/ 	.word	index@(_ZN7cutlass13device_kernelINS_4gemm6kernel13GemmUniversalIN4cute5tupleIJiiiiEEENS1_10collective13CollectiveMmaINS1_35MainloopSm100TmaUmmaWarpSpecializedILi8ELi2ELi4ENS5_IJNS4_1CILi8EEENSA_ILi1EEESC_EEEEENS5_IJNSA_ILi128EEENSA_ILi256EEESF_EEENS_12float_e4m3_tENS5_IJlSC_lEEESI_SJ_NS4_8TiledMMAINS4_8MMA_AtomIJNS4_10MMA_TraitsINS4_25SM100_MMA_F8F6F4_2x1SM_SSEJSI_SI_fSF_SG_NS4_17integral_constantINS4_4UMMA5MajorELSQ_0EEESR_NSO_INSP_7ScaleInELSS_0EEEST_EEEEEENS4_6LayoutINS5_IJSC_SC_SC_EEENS5_IJNSA_ILi0EEESY_SY_EEEEENS5_IJNS4_10UnderscoreES11_S11_EEEEENS4_18SM100_TMA_2SM_LOADENS4_14ComposedLayoutINS4_7SwizzleILi3ELi4ELi3EEENS4_18smem_ptr_flag_bitsILi8EEENSW_INS5_IJSB_SF_EEENS5_IJSF_SC_EEEEEEEvNS4_8identityENS4_28SM100_TMA_2SM_LOAD_MULTICASTES1D_vS1E_EENS_8epilogue10collective18CollectiveEpilogueINS1H_23Sm100TmaWarpSpecializedILi4ELi2ELi32ELb0ELb0EEEJNS5_IJNSA_ILi64EEESG_SF_EEENS5_IJNSW_IS1M_SC_EENSW_INS5_IJNSA_ILi32EEENSA_ILi2EEEEEENS5_IJSC_SF_EEEEEEEESI_SJ_SI_SJ_NS1H_6fusion15FusionCallbacksIS1L_NS1V_17LinearCombinationISI_fSI_fLNS_15FloatRoundStyleE2EEES1N_S1U_JEEENS4_5SM1004TMEM4LOAD26SM100_TMEM_LOAD_32dp32b32xENS4_13SM90_TMA_LOADENS15_INS16_ILi1ELi4ELi3EEES19_NSW_INS5_IJSB_S1P_EEENS5_IJS1P_SC_EEEEEEENS4_39AutoVectorizingCopyWithAssumedAlignmentILi128EEENS4_14SM90_TMA_STOREES2A_S2C_S2C_EEEvvEEEEvNT_6ParamsE)
	.align		4
        /*000c*/ 	.word	index@(__assertfail)
	.align		4
        /*0010*/ 	.word	0x00000000
	.align		4
        /*0014*/ 	.word	0xfffffffe
	.align		4
        /*0018*/ 	.word	0x00000000
	.align		4
        /*001c*/ 	.word	0xfffffffd
	.align		4
        /*0020*/ 	.word	0x00000000
	.align		4
        /*0024*/ 	.word	0xfffffffc


//--------------------- .nv.constant4             --------------------------
	.section	.nv.constant4,"a",@progbits
	.align	8
	.align		8
.nv.constant4:
        /*0000*/ 	.dword	__assertfail
	.align		8
        /*0008*/ 	.dword	__unnamed_1
	.align		8
        /*0010*/ 	.dword	__unnamed_2
	.align		8
        /*0018*/ 	.dword	__unnamed_3
	.align		8
        /*0020*/ 	.dword	_ZN40_INTERNAL_4b404db2_4_k_cu_2630e760_325284cuda3std3__45__cpo5beginE
	.align		8
        /*0028*/ 	.dword	_ZN40_INTERNAL_4b404db2_4_k_cu_2630e760_325284cuda3std3__45__cpo3endE
	.align		8
        /*0030*/ 	.dword	_ZN40_INTERNAL_4b404db2_4_k_cu_2630e760_325284cuda3std3__45__cpo6cbeginE
	.align		8
        /*0038*/ 	.dword	_ZN40_INTERNAL_4b404db2_4_k_cu_2630e760_325284cuda3std3__45__cpo4cendE
	.align		8
        /*0040*/ 	.dword	_ZN40_INTERNAL_4b404db2_4_k_cu_2630e760_325284cuda3std3__442_GLOBAL__N__4b404db2_4_k_cu_2630e760_325286ignoreE
	.align		8
        /*0048*/ 	.dword	_ZN40_INTERNAL_4b404db2_4_k_cu_2630e760_325284cuda3std3__419piecewise_constructE
	.align		8
        /*0050*/ 	.dword	_ZN40_INTERNAL_4b404db2_4_k_cu_2630e760_325284cuda3std3__48in_placeE
	.align		8
        /*0058*/ 	.dword	_ZN40_INTERNAL_4b404db2_4_k_cu_2630e760_325284cuda3std6ranges3__45__cpo4swapE
	.align		8
        /*0060*/ 	.dword	_ZN40_INTERNAL_4b404db2_4_k_cu_2630e760_325284cuda3std6ranges3__45__cpo9iter_moveE
	.align		8
        /*0068*/ 	.dword	_ZN40_INTERNAL_4b404db2_4_k_cu_2630e760_325284cute7productE
	.align		8
        /*0070*/ 	.dword	_ZN40_INTERNAL_4b404db2_4_k_cu_2630e760_325284cute1_E
	.align		8
        /*0078*/ 	.dword	$str$25
	.align		8
        /*0080*/ 	.dword	$str$26
	.align		8
        /*0088*/ 	.dword	$str$27
	.align		8
        /*0090*/ 	.dword	$str$28


//--------------------- .text._ZN7cutlass13device_kernelINS_4gemm6kernel13GemmUniversalIN4cute5tupleIJiiiiEEENS1_10collective13CollectiveMmaINS1_35MainloopSm100TmaUmmaWarpSpecializedILi8ELi2ELi4ENS5_IJNS4_1CILi8EEENSA_ILi1EEESC_EEEEENS5_IJNSA_ILi128EEENSA_ILi256EEESF_EEENS_12float_e4m3_tENS5_IJlSC_lEEESI_SJ_NS4_8TiledMMAINS4_8MMA_AtomIJNS4_10MMA_TraitsINS4_25SM100_MMA_F8F6F4_2x1SM_SSEJSI_SI_fSF_SG_NS4_17integral_constantINS4_4UMMA5MajorELSQ_0EEESR_NSO_INSP_7ScaleInELSS_0EEEST_EEEEEENS4_6LayoutINS5_IJSC_SC_SC_EEENS5_IJNSA_ILi0EEESY_SY_EEEEENS5_IJNS4_10UnderscoreES11_S11_EEEEENS4_18SM100_TMA_2SM_LOADENS4_14ComposedLayoutINS4_7SwizzleILi3ELi4ELi3EEENS4_18smem_ptr_flag_bitsILi8EEENSW_INS5_IJSB_SF_EEENS5_IJSF_SC_EEEEEEEvNS4_8identityENS4_28SM100_TMA_2SM_LOAD_MULTICASTES1D_vS1E_EENS_8epilogue10collective18CollectiveEpilogueINS1H_23Sm100TmaWarpSpecializedILi4ELi2ELi32ELb0ELb0EEEJNS5_IJNSA_ILi64EEESG_SF_EEENS5_IJNSW_IS1M_SC_EENSW_INS5_IJNSA_ILi32EEENSA_ILi2EEEEEENS5_IJSC_SF_EEEEEEEESI_SJ_SI_SJ_NS1H_6fusion15FusionCallbacksIS1L_NS1V_17LinearCombinationISI_fSI_fLNS_15FloatRoundStyleE2EEES1N_S1U_JEEENS4_5SM1004TMEM4LOAD26SM100_TMEM_LOAD_32dp32b32xENS4_13SM90_TMA_LOADENS15_INS16_ILi1ELi4ELi3EEES19_NSW_INS5_IJSB_S1P_EEENS5_IJS1P_SC_EEEEEEENS4_39AutoVectorizingCopyWithAssumedAlignmentILi128EEENS4_14SM90_TMA_STOREES2A_S2C_S2C_EEEvvEEEEvNT_6ParamsE --------------------------
	.section	.text._ZN7cutlass13device_kernelINS_4gemm6kernel13GemmUniversalIN4cute5tupleIJiiiiEEENS1_10collective13CollectiveMmaINS1_35MainloopSm100TmaUmmaWarpSpecializedILi8ELi2ELi4ENS5_IJNS4_1CILi8EEENSA_ILi1EEESC_EEEEENS5_IJNSA_ILi128EEENSA_ILi256EEESF_EEENS_12float_e4m3_tENS5_IJlSC_lEEESI_SJ_NS4_8TiledMMAINS4_8MMA_AtomIJNS4_10MMA_TraitsINS4_25SM100_MMA_F8F6F4_2x1SM_SSEJSI_SI_fSF_SG_NS4_17integral_constantINS4_4UMMA5MajorELSQ_0EEESR_NSO_INSP_7ScaleInELSS_0EEEST_EEEEEENS4_6LayoutINS5_IJSC_SC_SC_EEENS5_IJNSA_ILi0EEESY_SY_EEEEENS5_IJNS4_10UnderscoreES11_S11_EEEEENS4_18SM100_TMA_2SM_LOADENS4_14ComposedLayoutINS4_7SwizzleILi3ELi4ELi3EEENS4_18smem_ptr_flag_bitsILi8EEENSW_INS5_IJSB_SF_EEENS5_IJSF_SC_EEEEEEEvNS4_8identityENS4_28SM100_TMA_2SM_LOAD_MULTICASTES1D_vS1E_EENS_8epilogue10collective18CollectiveEpilogueINS1H_23Sm100TmaWarpSpecializedILi4ELi2ELi32ELb0ELb0EEEJNS5_IJNSA_ILi64EEESG_SF_EEENS5_IJNSW_IS1M_SC_EENSW_INS5_IJNSA_ILi32EEENSA_ILi2EEEEEENS5_IJSC_SF_EEEEEEEESI_SJ_SI_SJ_NS1H_6fusion15FusionCallbacksIS1L_NS1V_17LinearCombinationISI_fSI_fLNS_15FloatRoundStyleE2EEES1N_S1U_JEEENS4_5SM1004TMEM4LOAD26SM100_TMEM_LOAD_32dp32b32xENS4_13SM90_TMA_LOADENS15_INS16_ILi1ELi4ELi3EEES19_NSW_INS5_IJSB_S1P_EEENS5_IJS1P_SC_EEEEEEENS4_39AutoVectorizingCopyWithAssumedAlignmentILi128EEENS4_14SM90_TMA_STOREES2A_S2C_S2C_EEEvvEEEEvNT_6ParamsE,"ax",@progbits
	.align	128
.text._ZN7cutlass13device_kernelINS_4gemm6kernel13GemmUniversalIN4cute5tupleIJiiiiEEENS1_10collective13CollectiveMmaINS1_35MainloopSm100TmaUmmaWarpSpecializedILi8ELi2ELi4ENS5_IJNS4_1CILi8EEENSA_ILi1EEESC_EEEEENS5_IJNSA_ILi128EEENSA_ILi256EEESF_EEENS_12float_e4m3_tENS5_IJlSC_lEEESI_SJ_NS4_8TiledMMAINS4_8MMA_AtomIJNS4_10MMA_TraitsINS4_25SM100_MMA_F8F6F4_2x1SM_SSEJSI_SI_fSF_SG_NS4_17integral_constantINS4_4UMMA5MajorELSQ_0EEESR_NSO_INSP_7ScaleInELSS_0EEEST_EEEEEENS4_6LayoutINS5_IJSC_SC_SC_EEENS5_IJNSA_ILi0EEESY_SY_EEEEENS5_IJNS4_10UnderscoreES11_S11_EEEEENS4_18SM100_TMA_2SM_LOADENS4_14ComposedLayoutINS4_7SwizzleILi3ELi4ELi3EEENS4_18smem_ptr_flag_bitsILi8EEENSW_INS5_IJSB_SF_EEENS5_IJSF_SC_EEEEEEEvNS4_8identityENS4_28SM100_TMA_2SM_LOAD_MULTICASTES1D_vS1E_EENS_8epilogue10collective18CollectiveEpilogueINS1H_23Sm100TmaWarpSpecializedILi4ELi2ELi32ELb0ELb0EEEJNS5_IJNSA_ILi64EEESG_SF_EEENS5_IJNSW_IS1M_SC_EENSW_INS5_IJNSA_ILi32EEENSA_ILi2EEEEEENS5_IJSC_SF_EEEEEEEESI_SJ_SI_SJ_NS1H_6fusion15FusionCallbacksIS1L_NS1V_17LinearCombinationISI_fSI_fLNS_15FloatRoundStyleE2EEES1N_S1U_JEEENS4_5SM1004TMEM4LOAD26SM100_TMEM_LOAD_32dp32b32xENS4_13SM90_TMA_LOADENS15_INS16_ILi1ELi4ELi3EEES19_NSW_INS5_IJSB_S1P_EEENS5_IJS1P_SC_EEEEEEENS4_39AutoVectorizingCopyWithAssumedAlignmentILi128EEENS4_14SM90_TMA_STOREES2A_S2C_S2C_EEEvvEEEEvNT_6ParamsE:
        .type           _ZN7cutlass13device_kernelINS_4gemm6kernel13GemmUniversalIN4cute5tupleIJiiiiEEENS1_10collective13CollectiveMmaINS1_35MainloopSm100TmaUmmaWarpSpecializedILi8ELi2ELi4ENS5_IJNS4_1CILi8EEENSA_ILi1EEESC_EEEEENS5_IJNSA_ILi128EEENSA_ILi256EEESF_EEENS_12float_e4m3_tENS5_IJlSC_lEEESI_SJ_NS4_8TiledMMAINS4_8MMA_AtomIJNS4_10MMA_TraitsINS4_25SM100_MMA_F8F6F4_2x1SM_SSEJSI_SI_fSF_SG_NS4_17integral_constantINS4_4UMMA5MajorELSQ_0EEESR_NSO_INSP_7ScaleInELSS_0EEEST_EEEEEENS4_6LayoutINS5_IJSC_SC_SC_EEENS5_IJNSA_ILi0EEESY_SY_EEEEENS5_IJNS4_10UnderscoreES11_S11_EEEEENS4_18SM100_TMA_2SM_LOADENS4_14ComposedLayoutINS4_7SwizzleILi3ELi4ELi3EEENS4_18smem_ptr_flag_bitsILi8EEENSW_INS5_IJSB_SF_EEENS5_IJSF_SC_EEEEEEEvNS4_8identityENS4_28SM100_TMA_2SM_LOAD_MULTICASTES1D_vS1E_EENS_8epilogue10collective18CollectiveEpilogueINS1H_23Sm100TmaWarpSpecializedILi4ELi2ELi32ELb0ELb0EEEJNS5_IJNSA_ILi64EEESG_SF_EEENS5_IJNSW_IS1M_SC_EENSW_INS5_IJNSA_ILi32EEENSA_ILi2EEEEEENS5_IJSC_SF_EEEEEEEESI_SJ_SI_SJ_NS1H_6fusion15FusionCallbacksIS1L_NS1V_17LinearCombinationISI_fSI_fLNS_15FloatRoundStyleE2EEES1N_S1U_JEEENS4_5SM1004TMEM4LOAD26SM100_TMEM_LOAD_32dp32b32xENS4_13SM90_TMA_LOADENS15_INS16_ILi1ELi4ELi3EEES19_NSW_INS5_IJSB_S1P_EEENS5_IJS1P_SC_EEEEEEENS4_39AutoVectorizingCopyWithAssumedAlignmentILi128EEENS4_14SM90_TMA_STOREES2A_S2C_S2C_EEEvvEEEEvNT_6ParamsE,@function
        .size           _ZN7cutlass13device_kernelINS_4gemm6kernel13GemmUniversalIN4cute5tupleIJiiiiEEENS1_10collective13CollectiveMmaINS1_35MainloopSm100TmaUmmaWarpSpecializedILi8ELi2ELi4ENS5_IJNS4_1CILi8EEENSA_ILi1EEESC_EEEEENS5_IJNSA_ILi128EEENSA_ILi256EEESF_EEENS_12float_e4m3_tENS5_IJlSC_lEEESI_SJ_NS4_8TiledMMAINS4_8MMA_AtomIJNS4_10MMA_TraitsINS4_25SM100_MMA_F8F6F4_2x1SM_SSEJSI_SI_fSF_SG_NS4_17integral_constantINS4_4UMMA5MajorELSQ_0EEESR_NSO_INSP_7ScaleInELSS_0EEEST_EEEEEENS4_6LayoutINS5_IJSC_SC_SC_EEENS5_IJNSA_ILi0EEESY_SY_EEEEENS5_IJNS4_10UnderscoreES11_S11_EEEEENS4_18SM100_TMA_2SM_LOADENS4_14ComposedLayoutINS4_7SwizzleILi3ELi4ELi3EEENS4_18smem_ptr_flag_bitsILi8EEENSW_INS5_IJSB_SF_EEENS5_IJSF_SC_EEEEEEEvNS4_8identityENS4_28SM100_TMA_2SM_LOAD_MULTICASTES1D_vS1E_EENS_8epilogue10collective18CollectiveEpilogueINS1H_23Sm100TmaWarpSpecializedILi4ELi2ELi32ELb0ELb0EEEJNS5_IJNSA_ILi64EEESG_SF_EEENS5_IJNSW_IS1M_SC_EENSW_INS5_IJNSA_ILi32EEENSA_ILi2EEEEEENS5_IJSC_SF_EEEEEEEESI_SJ_SI_SJ_NS1H_6fusion15FusionCallbacksIS1L_NS1V_17LinearCombinationISI_fSI_fLNS_15FloatRoundStyleE2EEES1N_S1U_JEEENS4_5SM1004TMEM4LOAD26SM100_TMEM_LOAD_32dp32b32xENS4_13SM90_TMA_LOADENS15_INS16_ILi1ELi4ELi3EEES19_NSW_INS5_IJSB_S1P_EEENS5_IJS1P_SC_EEEEEEENS4_39AutoVectorizingCopyWithAssumedAlignmentILi128EEENS4_14SM90_TMA_STOREES2A_S2C_S2C_EEEvvEEEEvNT_6ParamsE,(.L_x_203 - _ZN7cutlass13device_kernelINS_4gemm6kernel13GemmUniversalIN4cute5tupleIJiiiiEEENS1_10collective13CollectiveMmaINS1_35MainloopSm100TmaUmmaWarpSpecializedILi8ELi2ELi4ENS5_IJNS4_1CILi8EEENSA_ILi1EEESC_EEEEENS5_IJNSA_ILi128EEENSA_ILi256EEESF_EEENS_12float_e4m3_tENS5_IJlSC_lEEESI_SJ_NS4_8TiledMMAINS4_8MMA_AtomIJNS4_10MMA_TraitsINS4_25SM100_MMA_F8F6F4_2x1SM_SSEJSI_SI_fSF_SG_NS4_17integral_constantINS4_4UMMA5MajorELSQ_0EEESR_NSO_INSP_7ScaleInELSS_0EEEST_EEEEEENS4_6LayoutINS5_IJSC_SC_SC_EEENS5_IJNSA_ILi0EEESY_SY_EEEEENS5_IJNS4_10UnderscoreES11_S11_EEEEENS4_18SM100_TMA_2SM_LOADENS4_14ComposedLayoutINS4_7SwizzleILi3ELi4ELi3EEENS4_18smem_ptr_flag_bitsILi8EEENSW_INS5_IJSB_SF_EEENS5_IJSF_SC_EEEEEEEvNS4_8identityENS4_28SM100_TMA_2SM_LOAD_MULTICASTES1D_vS1E_EENS_8epilogue10collective18CollectiveEpilogueINS1H_23Sm100TmaWarpSpecializedILi4ELi2ELi32ELb0ELb0EEEJNS5_IJNSA_ILi64EEESG_SF_EEENS5_IJNSW_IS1M_SC_EENSW_INS5_IJNSA_ILi32EEENSA_ILi2EEEEEENS5_IJSC_SF_EEEEEEEESI_SJ_SI_SJ_NS1H_6fusion15FusionCallbacksIS1L_NS1V_17LinearCombinationISI_fSI_fLNS_15FloatRoundStyleE2EEES1N_S1U_JEEENS4_5SM1004TMEM4LOAD26SM100_TMEM_LOAD_32dp32b32xENS4_13SM90_TMA_LOADENS15_INS16_ILi1ELi4ELi3EEES19_NSW_INS5_IJSB_S1P_EEENS5_IJS1P_SC_EEEEEEENS4_39AutoVectorizingCopyWithAssumedAlignmentILi128EEENS4_14SM90_TMA_STOREES2A_S2C_S2C_EEEvvEEEEvNT_6ParamsE)
        .other          _ZN7cutlass13device_kernelINS_4gemm6kernel13GemmUniversalIN4cute5tupleIJiiiiEEENS1_10collective13CollectiveMmaINS1_35MainloopSm100TmaUmmaWarpSpecializedILi8ELi2ELi4ENS5_IJNS4_1CILi8EEENSA_ILi1EEESC_EEEEENS5_IJNSA_ILi128EEENSA_ILi256EEESF_EEENS_12float_e4m3_tENS5_IJlSC_lEEESI_SJ_NS4_8TiledMMAINS4_8MMA_AtomIJNS4_10MMA_TraitsINS4_25SM100_MMA_F8F6F4_2x1SM_SSEJSI_SI_fSF_SG_NS4_17integral_constantINS4_4UMMA5MajorELSQ_0EEESR_NSO_INSP_7ScaleInELSS_0EEEST_EEEEEENS4_6LayoutINS5_IJSC_SC_SC_EEENS5_IJNSA_ILi0EEESY_SY_EEEEENS5_IJNS4_10UnderscoreES11_S11_EEEEENS4_18SM100_TMA_2SM_LOADENS4_14ComposedLayoutINS4_7SwizzleILi3ELi4ELi3EEENS4_18smem_ptr_flag_bitsILi8EEENSW_INS5_IJSB_SF_EEENS5_IJSF_SC_EEEEEEEvNS4_8identityENS4_28SM100_TMA_2SM_LOAD_MULTICASTES1D_vS1E_EENS_8epilogue10collective18CollectiveEpilogueINS1H_23Sm100TmaWarpSpecializedILi4ELi2ELi32ELb0ELb0EEEJNS5_IJNSA_ILi64EEESG_SF_EEENS5_IJNSW_IS1M_SC_EENSW_INS5_IJNSA_ILi32EEENSA_ILi2EEEEEENS5_IJSC_SF_EEEEEEEESI_SJ_SI_SJ_NS1H_6fusion15FusionCallbacksIS1L_NS1V_17LinearCombinationISI_fSI_fLNS_15FloatRoundStyleE2EEES1N_S1U_JEEENS4_5SM1004TMEM4LOAD26SM100_TMEM_LOAD_32dp32b32xENS4_13SM90_TMA_LOADENS15_INS16_ILi1ELi4ELi3EEES19_NSW_INS5_IJSB_S1P_EEENS5_IJS1P_SC_EEEEEEENS4_39AutoVectorizingCopyWithAssumedAlignmentILi128EEENS4_14SM90_TMA_STOREES2A_S2C_S2C_EEEvvEEEEvNT_6ParamsE,@"STO_CUDA_ENTRY STV_DEFAULT"
_ZN7cutlass13device_kernelINS_4gemm6kernel13GemmUniversalIN4cute5tupleIJiiiiEEENS1_10collective13CollectiveMmaINS1_35MainloopSm100TmaUmmaWarpSpecializedILi8ELi2ELi4ENS5_IJNS4_1CILi8EEENSA_ILi1EEESC_EEEEENS5_IJNSA_ILi128EEENSA_ILi256EEESF_EEENS_12float_e4m3_tENS5_IJlSC_lEEESI_SJ_NS4_8TiledMMAINS4_8MMA_AtomIJNS4_10MMA_TraitsINS4_25SM100_MMA_F8F6F4_2x1SM_SSEJSI_SI_fSF_SG_NS4_17integral_constantINS4_4UMMA5MajorELSQ_0EEESR_NSO_INSP_7ScaleInELSS_0EEEST_EEEEEENS4_6LayoutINS5_IJSC_SC_SC_EEENS5_IJNSA_ILi0EEESY_SY_EEEEENS5_IJNS4_10UnderscoreES11_S11_EEEEENS4_18SM100_TMA_2SM_LOADENS4_14ComposedLayoutINS4_7SwizzleILi3ELi4ELi3EEENS4_18smem_ptr_flag_bitsILi8EEENSW_INS5_IJSB_SF_EEENS5_IJSF_SC_EEEEEEEvNS4_8identityENS4_28SM100_TMA_2SM_LOAD_MULTICASTES1D_vS1E_EENS_8epilogue10collective18CollectiveEpilogueINS1H_23Sm100TmaWarpSpecializedILi4ELi2ELi32ELb0ELb0EEEJNS5_IJNSA_ILi64EEESG_SF_EEENS5_IJNSW_IS1M_SC_EENSW_INS5_IJNSA_ILi32EEENSA_ILi2EEEEEENS5_IJSC_SF_EEEEEEEESI_SJ_SI_SJ_NS1H_6fusion15FusionCallbacksIS1L_NS1V_17LinearCombinationISI_fSI_fLNS_15FloatRoundStyleE2EEES1N_S1U_JEEENS4_5SM1004TMEM4LOAD26SM100_TMEM_LOAD_32dp32b32xENS4_13SM90_TMA_LOADENS15_INS16_ILi1ELi4ELi3EEES19_NSW_INS5_IJSB_S1P_EEENS5_IJS1P_SC_EEEEEEENS4_39AutoVectorizingCopyWithAssumedAlignmentILi128EEENS4_14SM90_TMA_STOREES2A_S2C_S2C_EEEvvEEEEvNT_6ParamsE:
[----:B------:R-:W1:Y:S01]  /*0000*/  LDC R1, c[0x0][0x37c] ;  /* 0x0000df00ff017b82 */ /* 0x000e620000000800 */
[----:B------:R-:W2:Y:S01]  /*0010*/  S2R R97, SR_TID.X ;  /* 0x0000000000617919 */ /* 0x000ea20000002100 */
[----:B------:R-:W3:Y:S06]  /*0020*/  LDCU.64 UR8, c[0x0][0x890] ;  /* 0x00011200ff0877ac */ /* 0x000eec0008000a00 */
[----:B------:R-:W4:Y:S01]  /*0030*/  S2UR UR58, SR_CgaCtaId ;  /* 0x00000000003a79c3 */ /* 0x000f220000008800 */
[----:B------:R-:W-:Y:S02]  /*0040*/  PRMT R86, RZ, 0x7610, R86 ;  /* 0x00007610ff567816 */ /* 0x000fe40000000056 */
[----:B------:R-:W-:Y:S01]  /*0050*/  ELECT P1, URZ, PT ;  /* 0x0000000000ff782f */ /* 0x000fe20003820000 */
[----:B---3--:R-:W-:-:S04]  /*0060*/  UISETP.NE.U32.AND UP0, UPT, UR8, URZ, UPT ;  /* 0x000000ff0800728c */ /* 0x008fc8000bf05070 */
[----:B------:R-:W-:Y:S02]  /*0070*/  UISETP.NE.AND.EX UP0, UPT, UR9, URZ, UPT, UP0 ;  /* 0x000000ff0900728c */ /* 0x000fe4000bf05300 */
[----:B----4-:R-:W-:Y:S02]  /*0080*/  ULOP3.LUT UR47, UR58, 0x1, URZ, 0xc0, !UPT ;  /* 0x000000013a2f7892 */ /* 0x010fe4000f8ec0ff */
[----:B------:R-:W-:Y:S01]  /*0090*/  ULOP3.LUT UR46, UR58, 0x1, URZ, 0x3c, !UPT ;  /* 0x000000013a2e7892 */ /* 0x000fe2000f8e3cff */
[----:B--2---:R-:W-:-:S05]  /*00a0*/  SHF.R.U32.HI R87, RZ, 0x5, R97 ;  /* 0x00000005ff577819 */ /* 0x004fca0000011661 */
[----:B------:R-:W2:Y:S02]  /*00b0*/  SHFL.IDX PT, R0, R87, RZ, 0x1f ;  /* 0x00001fff57007589 */ /* 0x000ea400000e0000 */
[----:B--2---:R-:W-:Y:S01]  /*00c0*/  R2UR UR20, R0 ;  /* 0x00000000001472ca */ /* 0x004fe200000e0000 */
[----:B-1----:R-:W-:-:S14]  /*00d0*/  BRA.U UP0, `(.L_x_0) ;  /* 0x0000000100307547 */ /* 0x002fdc000b800000 */
[----:B------:R-:W1:Y:S02]  /*00e0*/  LDCU.64 UR4, c[0x0][0x888] ;  /* 0x00011100ff0477ac */ /* 0x000e640008000a00 */
[----:B-1----:R-:W-:-:S04]  /*00f0*/  UISETP.NE.U32.AND UP0, UPT, UR4, URZ, UPT ;  /* 0x000000ff0400728c */ /* 0x002fc8000bf05070 */
[----:B------:R-:W-:-:S09]  /*0100*/  UISETP.NE.AND.EX UP0, UPT, UR5, URZ, UPT, UP0 ;  /* 0x000000ff0500728c */ /* 0x000fd2000bf05300 */
[----:B------:R-:W-:Y:S05]  /*0110*/  BRA.U !UP0, `(.L_x_1) ;  /* 0x0000000108147547 */ /* 0x000fea000b800000 */
[----:B------:R-:W1:Y:S01]  /*0120*/  LDC.64 R2, c[0x0][0x888] ;  /* 0x00022200ff027b82 */ /* 0x000e620000000a00 */
[----:B------:R-:W1:Y:S02]  /*0130*/  LDCU.64 UR4, c[0x0][0x358] ;  /* 0x00006b00ff0477ac */ /* 0x000e640008000a00 */
[----:B-1----:R1:W5:Y:S01]  /*0140*/  LDG.E R41, desc[UR4][R2.64] ;  /* 0x0000000402297981 */ /* 0x002362000c1e1900 */
[----:B------:R-:W-:Y:S01]  /*0150*/  HFMA2 R86, -RZ, RZ, 0, 5.9604644775390625e-08 ;  /* 0x00000001ff567431 */ /* 0x000fe200000001ff */
[----:B------:R-:W-:Y:S05]  /*0160*/  BRA `(.L_x_0) ;  /* 0x00000000000c7947 */ /* 0x000fea0003800000 */
.L_x_1:
[----:B------:R-:W1:Y:S01]  /*0170*/  LDCU UR4, c[0x0][0x880] ;  /* 0x00011000ff0477ac */ /* 0x000e620008000800 */
[----:B------:R-:W-:Y:S01]  /*0180*/  HFMA2 R86, -RZ, RZ, 0, 5.9604644775390625e-08 ;  /* 0x00000001ff567431 */ /* 0x000fe200000001ff */
[----:B-1----:R-:W-:-:S07]  /*0190*/  MOV R41, UR4 ;  /* 0x0000000400297c02 */ /* 0x002fce0008000f00 */
.L_x_0:
[----:B------:R-:W2:Y:S02]  /*01a0*/  LDCU.64 UR4, c[0x0][0x8b0] ;  /* 0x00011600ff0477ac */ /* 0x000ea40008000a00 */
[----:B--2---:R-:W-:-:S04]  /*01b0*/  UISETP.NE.U32.AND UP0, UPT, UR4, URZ, UPT ;  /* 0x000000ff0400728c */ /* 0x004fc8000bf05070 */
[----:B------:R-:W-:-:S09]  /*01c0*/  UISETP.NE.AND.EX UP0, UPT, UR5, URZ, UPT, UP0 ;  /* 0x000000ff0500728c */ /* 0x000fd2000bf05300 */
[----:B------:R-:W-:Y:S05]  /*01d0*/  BRA.U UP0, `(.L_x_2) ;  /* 0x0000000100287547 */ /* 0x000fea000b800000 */
[----:B------:R-:W2:Y:S02]  /*01e0*/  LDCU.64 UR4, c[0x0][0x8a8] ;  /* 0x00011500ff0477ac */ /* 0x000ea40008000a00 */
[----:B--2---:R-:W-:-:S04]  /*01f0*/  UISETP.NE.U32.AND UP0, UPT, UR4, URZ, UPT ;  /* 0x000000ff0400728c */ /* 0x004fc8000bf05070 */
[----:B------:R-:W-:-:S09]  /*0200*/  UISETP.NE.AND.EX UP0, UPT, UR5, URZ, UPT, UP0 ;  /* 0x000000ff0500728c */ /* 0x000fd2000bf05300 */
[----:B------:R-:W-:Y:S05]  /*0210*/  BRA.U !UP0, `(.L_x_3) ;  /* 0x0000000108107547 */ /* 0x000fea000b800000 */
[----:B------:R-:W2:Y:S01]  /*0220*/  LDC.64 R38, c[0x0][0x8a8] ;  /* 0x00022a00ff267b82 */ /* 0x000ea20000000a00 */
[----:B------:R-:W2:Y:S02]  /*0230*/  LDCU.64 UR4, c[0x0][0x358] ;  /* 0x00006b00ff0477ac */ /* 0x000ea40008000a00 */
[----:B--2---:R2:W5:Y:S01]  /*0240*/  LDG.E R38, desc[UR4][R38.64] ;  /* 0x0000000426267981 */ /* 0x004562000c1e1900 */
[----:B------:R-:W-:Y:S05]  /*0250*/  BRA `(.L_x_2) ;  /* 0x0000000000087947 */ /* 0x000fea0003800000 */
.L_x_3:
[----:B------:R-:W2:Y:S02]  /*0260*/  LDCU UR4, c[0x0][0x8a0] ;  /* 0x00011400ff0477ac */ /* 0x000ea40008000800 */
[----:B--2---:R-:W-:Y:S02]  /*0270*/  MOV R38, UR4 ;  /* 0x0000000400267c02 */ /* 0x004fe40008000f00 */
.L_x_2:
[----:B------:R-:W-:Y:S01]  /*0280*/  IMAD.U32 R0, RZ, RZ, UR20 ;  /* 0x00000014ff007e24 */ /* 0x000fe2000f8e00ff */
[----:B------:R-:W-:Y:S04]  /*0290*/  BSSY.RECONVERGENT B0, `(.L_x_4) ;  /* 0x000000c000007945 */ /* 0x000fe80003800200 */
[C---:B------:R-:W-:Y:S02]  /*02a0*/  ISETP.NE.OR P2, PT, R0.reuse, 0x1, !P1 ;  /* 0x000000010000780c */ /* 0x040fe40004f45670 */
[----:B------:R-:W-:-:S11]  /*02b0*/  ISETP.NE.OR P0, PT, R0, 0x3, !P1 ;  /* 0x000000030000780c */ /* 0x000fd60004f05670 */
[----:B------:R-:W-:Y:S05]  /*02c0*/  @P2 BRA `(.L_x_5) ;  /* 0x0000000000202947 */ /* 0x000fea0003800000 */
[----:B------:R-:W3:Y:S02]  /*02d0*/  LDCU.64 UR4, c[0x0][0x348] ;  /* 0x00006900ff0477ac */ /* 0x000ee40008000a00 */
[----:B---3--:R-:W-:Y:S02]  /*02e0*/  UIADD3 UR6, UP1, UPT, UR4, 0x80, URZ ;  /* 0x0000008004067890 */ /* 0x008fe4000ff3e0ff */
[----:B------:R-:W-:Y:S02]  /*02f0*/  UIADD3 UR4, UP0, UPT, UR4, 0x180, URZ ;  /* 0x0000018004047890 */ /* 0x000fe4000ff1e0ff */
[----:B------:R-:W-:Y:S02]  /*0300*/  UIADD3.X UR7, UPT, UPT, URZ, UR5, URZ, UP1, !UPT ;  /* 0x00000005ff077290 */ /* 0x000fe40008ffe4ff */
[----:B------:R-:W-:-:S07]  /*0310*/  UIADD3.X UR5, UPT, UPT, URZ, UR5, URZ, UP0, !UPT ;  /* 0x00000005ff057290 */ /* 0x000fce00087fe4ff */
[----:B------:R3:W-:Y:S02]  /*0320*/  UTMACCTL.PF [UR6] ;  /* 0x00000000060079b9 */ /* 0x0007e40008040000 */
[----:B------:R3:W-:Y:S02]  /*0330*/  UTMACCTL.PF [UR4] ;  /* 0x00000000040079b9 */ /* 0x0007e40008040000 */
[----:B---3--:R-:W-:Y:S01]  /*0340*/  NOP ;  /* 0x0000000000007918 */ /* 0x008fe20000000000 */
.L_x_5:
[----:B------:R-:W-:Y:S05]  /*0350*/  BSYNC.RECONVERGENT B0 ;  /* 0x0000000000007941 */ /* 0x000fea0003800200 */
.L_x_4:
[----:B------:R-:W-:Y:S04]  /*0360*/  BSSY.RECONVERGENT B0, `(.L_x_6) ;  /* 0x000000a000007945 */ /* 0x000fe80003800200 */
        /* <DEDUP_REMOVED lines=9> */
.L_x_7:
[----:B------:R-:W-:Y:S05]  /*0400*/  BSYNC.RECONVERGENT B0 ;  /* 0x0000000000007941 */ /* 0x000fea0003800200 */
.L_x_6:
[----:B------:R-:W3:Y:S01]  /*0410*/  LDCU.64 UR4, c[0x0][0x888] ;  /* 0x00011100ff0477ac */ /* 0x000ee20008000a00 */
[----:B------:R-:W-:Y:S02]  /*0420*/  UISETP.EQ.U32.AND UP2, UPT, UR8, URZ, UPT ;  /* 0x000000ff0800728c */ /* 0x000fe4000bf42070 */
[----:B------:R-:W-:Y:S02]  /*0430*/  UPLOP3.LUT UP4, UPT, UPT, UPT, UPT, 0x80, 0x8 ;  /* 0x000000000008789c */ /* 0x000fe40003f8f070 */
[----:B---3--:R-:W-:-:S04]  /*0440*/  UISETP.NE.U32.AND UP0, UPT, UR4, URZ, UPT ;  /* 0x000000ff0400728c */ /* 0x008fc8000bf05070 */
[----:B------:R-:W-:-:S04]  /*0450*/  UISETP.NE.AND.EX UP1, UPT, UR5, URZ, UPT, UP0 ;  /* 0x000000ff0500728c */ /* 0x000fc8000bf25300 */
[----:B------:R-:W-:-:S04]  /*0460*/  UISETP.EQ.OR.EX UP3, UPT, UR9, URZ, !UP1, UP2 ;  /* 0x000000ff0900728c */ /* 0x000fc8000cf62720 */
[----:B------:R-:W-:-:S06]  /*0470*/  UP2UR UR4, UPR, URZ, 0x8 ;  /* 0x00000008ff047883 */ /* 0x000fcc0008000000 */
[----:B------:R-:W-:Y:S01]  /*0480*/  MOV R89, UR4 ;  /* 0x0000000400597c02 */ /* 0x000fe20008000f00 */
[----:B------:R-:W-:Y:S06]  /*0490*/  BRA.U !UP3, `(.L_x_8) ;  /* 0x000000010b207547 */ /* 0x000fec000b800000 */
[----:B------:R-:W-:Y:S01]  /*04a0*/  UISETP.NE.U32.AND UP2, UPT, UR8, URZ, UPT ;  /* 0x000000ff0800728c */ /* 0x000fe2000bf45070 */
[----:B-----5:R-:W-:Y:S01]  /*04b0*/  FSETP.NEU.AND P0, PT, R41, RZ, PT ;  /* 0x000000ff2900720b */ /* 0x020fe20003f0d000 */
[----:B------:R-:W-:Y:S02]  /*04c0*/  USEL UR4, URZ, 0xffffffff, UP1 ;  /* 0xffffffffff047887 */ /* 0x000fe40008800000 */
[----:B------:R-:W-:-:S10]  /*04d0*/  UISETP.NE.AND.EX UP2, UPT, UR9, URZ, UPT, UP2 ;  /* 0x000000ff0900728c */ /* 0x000fd4000bf45320 */
[----:B------:R-:W-:Y:S01]  /*04e0*/  VOTEU.ANY UP0, P0 ;  /* 0x0000000000ff7886 */ /* 0x000fe20000000100 */
[----:B------:R-:W-:-:S04]  /*04f0*/  @!UP2 USEL UR4, URZ, 0xffffffff, UP0 ;  /* 0xffffffffff04a887 */ /* 0x000fc80008000000 */
[----:B------:R-:W-:-:S04]  /*0500*/  ULOP3.LUT UR4, UR4, 0x1, URZ, 0xc0, !UPT ;  /* 0x0000000104047892 */ /* 0x000fc8000f8ec0ff */
[----:B------:R-:W-:-:S11]  /*0510*/  UISETP.NE.U32.AND UP4, UPT, UR4, 0x1, UPT ;  /* 0x000000010400788c */ /* 0x000fd6000bf85070 */
.L_x_8:
[----:B------:R-:W3:Y:S01]  /*0520*/  SHFL.IDX PT, R0, R87, RZ, 0x1f ;  /* 0x00001fff57007589 */ /* 0x000ee200000e0000 */
[----:B------:R-:W-:-:S04]  /*0530*/  UISETP.NE.AND UP0, UPT, UR20, 0x2, UPT ;  /* 0x000000021400788c */ /* 0x000fc8000bf05270 */
[----:B------:R-:W-:Y:S02]  /*0540*/  UISETP.EQ.AND UP2, UPT, UR47, URZ, !UP0 ;  /* 0x000000ff2f00728c */ /* 0x000fe4000c742270 */
[----:B------:R-:W-:-:S04]  /*0550*/  USEL UR56, URZ, 0x1, UP0 ;  /* 0x00000001ff387887 */ /* 0x000fc80008000000 */
[----:B------:R-:W-:Y:S02]  /*0560*/  PLOP3.LUT P3, PT, P1, PT, UP2, 0x80, 0x8 ;  /* 0x000000000008781c */ /* 0x000fe40000f6f028 */
[----:B---3--:R-:W-:-:S13]  /*0570*/  ISETP.NE.AND P0, PT, R0, RZ, PT ;  /* 0x000000ff0000720c */ /* 0x008fda0003f05270 */
[----:B------:R-:W-:Y:S05]  /*0580*/  @P0 BRA `(.L_x_9) ;  /* 0x0000000000740947 */ /* 0x000fea0003800000 */
[----:B------:R-:W-:Y:S01]  /*0590*/  UMOV UR4, 0x400 ;  /* 0x0000040000047882 */ /* 0x000fe20000000000 */
[----:B------:R-:W-:Y:S01]  /*05a0*/  UMOV UR8, 0x1 ;  /* 0x0000000100087882 */ /* 0x000fe20000000000 */
[----:B------:R-:W-:Y:S01]  /*05b0*/  UMOV UR6, 0x4 ;  /* 0x0000000400067882 */ /* 0x000fe20000000000 */
[----:B------:R-:W-:Y:S02]  /*05c0*/  ULEA UR4, UR58, UR4, 0x18 ;  /* 0x000000043a047291 */ /* 0x000fe4000f8ec0ff */
[----:B------:R-:W-:-:S04]  /*05d0*/  UIADD3 UR8, UPT, UPT, -UR8, 0x100000, URZ ;  /* 0x0010000008087890 */ /* 0x000fc8000fffe1ff */
[----:B------:R-:W-:Y:S02]  /*05e0*/  USHF.L.U32 UR9, UR8, 0xb, URZ ;  /* 0x0000000b08097899 */ /* 0x000fe400080006ff */
[----:B------:R-:W-:Y:S02]  /*05f0*/  USHF.L.U32 UR8, UR8, 0x1, URZ ;  /* 0x0000000108087899 */ /* 0x000fe400080006ff */
[----:B------:R-:W-:-:S04]  /*0600*/  UIADD3 UR6, UPT, UPT, -UR6, 0x100000, URZ ;  /* 0x0010000006067890 */ /* 0x000fc8000fffe1ff */
[----:B------:R-:W-:Y:S02]  /*0610*/  USHF.L.U32 UR7, UR6, 0xb, URZ ;  /* 0x0000000b06077899 */ /* 0x000fe400080006ff */
[----:B------:R-:W-:Y:S01]  /*0620*/  USHF.L.U32 UR6, UR6, 0x1, URZ ;  /* 0x0000000106067899 */ /* 0x000fe200080006ff */
[----:B------:R-:W-:Y:S01]  /*0630*/  ELECT P0, URZ, PT ;  /* 0x0000000000ff782f */ /* 0x000fe20003800000 */
[----:B------:R-:W3:Y:S02]  /*0640*/  FENCE.VIEW.ASYNC.S ;  /* 0x00000000000073c6 */ /* 0x000ee40000000000 */
[----:B---3--:R3:W4:Y:S08]  /*0650*/  SYNCS.EXCH.64 URZ, [UR4], UR8 ;  /* 0x0000000804ff75b2 */ /* 0x0087300008000100 */
[----:B------:R3:W1:Y:S01]  /*0660*/  SYNCS.EXCH.64 URZ, [UR4+0x40], UR6 ;  /* 0x0000400604ff75b2 */ /* 0x0006620008000100 */
        /* <DEDUP_REMOVED lines=13> */
[----:B------:R3:W1:Y:S02]  /*0740*/  SYNCS.EXCH.64 URZ, [UR4+0x78], UR6 ;  /* 0x0000780604ff75b2 */ /* 0x0006640008000100 */
[----:B---3--:R-:W-:Y:S01]  /*0750*/  NOP ;  /* 0x0000000000007918 */ /* 0x008fe20000000000 */
.L_x_9:
[----:B------:R-:W3:Y:S01]  /*0760*/  SHFL.IDX PT, R0, R87, RZ, 0x1f ;  /* 0x00001fff57007589 */ /* 0x000ee200000e0000 */
[----:B------:R-:W-:Y:S01]  /*0770*/  NOP ;  /* 0x0000000000007918 */ /* 0x000fe20000000000 */
[----:B---3--:R-:W-:-:S13]  /*0780*/  ISETP.NE.AND P0, PT, R0, 0x1, PT ;  /* 0x000000010000780c */ /* 0x008fda0003f05270 */
        /* <DEDUP_REMOVED lines=13> */
[----:B---3--:R3:W1:Y:S08]  /*0860*/  SYNCS.EXCH.64 URZ, [UR4+0x80], UR8 ;  /* 0x0000800804ff75b2 */ /* 0x0086700008000100 */
[----:B------:R3:W1:Y:S01]  /*0870*/  SYNCS.EXCH.64 URZ, [UR4+0xa0], UR6 ;  /* 0x0000a00604ff75b2 */ /* 0x0006620008000100 */
[----:B------:R3:W1:Y:S01]  /*0880*/  SYNCS.EXCH.64 URZ, [UR4+0x88], UR8 ;  /* 0x0000880804ff75b2 */ /* 0x0006620008000100 */
[----:B------:R3:W1:Y:S01]  /*0890*/  SYNCS.EXCH.64 URZ, [UR4+0xa8], UR6 ;  /* 0x0000a80604ff75b2 */ /* 0x0006620008000100 */
[----:B------:R3:W1:Y:S01]  /*08a0*/  SYNCS.EXCH.64 URZ, [UR4+0x90], UR8 ;  /* 0x0000900804ff75b2 */ /* 0x0006620008000100 */
[----:B------:R3:W1:Y:S01]  /*08b0*/  SYNCS.EXCH.64 URZ, [UR4+0xb0], UR6 ;  /* 0x0000b00604ff75b2 */ /* 0x0006620008000100 */
[----:B------:R3:W1:Y:S01]  /*08c0*/  SYNCS.EXCH.64 URZ, [UR4+0x98], UR8 ;  /* 0x0000980804ff75b2 */ /* 0x0006620008000100 */
[----:B------:R3:W1:Y:S01]  /*08d0*/  SYNCS.EXCH.64 URZ, [UR4+0xb8], UR6 ;  /* 0x0000b80604ff75b2 */ /* 0x0006620008000100 */
[----:B------:R-:W-:Y:S01]  /*08e0*/  NOP ;  /* 0x0000000000007918 */ /* 0x000fe20000000000 */
.L_x_10:
[----:B------:R-:W2:Y:S01]  /*08f0*/  SHFL.IDX PT, R0, R87, RZ, 0x1f ;  /* 0x00001fff57007589 */ /* 0x000ea200000e0000 */
[----:B------:R-:W-:Y:S01]  /*0900*/  NOP ;  /* 0x0000000000007918 */ /* 0x000fe20000000000 */
[----:B--2---:R-:W-:-:S13]  /*0910*/  ISETP.NE.AND P0, PT, R0, 0x3, PT ;  /* 0x000000030000780c */ /* 0x004fda0003f05270 */
[----:B------:R-:W-:Y:S05]  /*0920*/  @P0 BRA `(.L_x_11) ;  /* 0x00000000002c0947 */ /* 0x000fea0003800000 */
[----:B---3--:R-:W-:Y:S01]  /*0930*/  UMOV UR4, 0x400 ;  /* 0x0000040000047882 */ /* 0x008fe20000000000 */
[----:B------:R-:W-:Y:S01]  /*0940*/  UMOV UR5, 0x20 ;  /* 0x0000002000057882 */ /* 0x000fe20000000000 */
[----:B------:R-:W-:Y:S02]  /*0950*/  ULEA UR6, UR58, UR4, 0x18 ;  /* 0x000000043a067291 */ /* 0x000fe4000f8ec0ff */
[----:B------:R-:W-:-:S04]  /*0960*/  UIADD3 UR4, UPT, UPT, -UR5, 0x100000, URZ ;  /* 0x0010000005047890 */ /* 0x000fc8000fffe1ff */
[----:B------:R-:W-:Y:S02]  /*0970*/  USHF.L.U32 UR5, UR4, 0xb, URZ ;  /* 0x0000000b04057899 */ /* 0x000fe400080006ff */
[----:B------:R-:W-:Y:S01]  /*0980*/  USHF.L.U32 UR4, UR4, 0x1, URZ ;  /* 0x0000000104047899 */ /* 0x000fe200080006ff */
[----:B------:R-:W-:Y:S01]  /*0990*/  ELECT P0, URZ, PT ;  /* 0x0000000000ff782f */ /* 0x000fe20003800000 */
[----:B------:R-:W2:Y:S10]  /*09a0*/  FENCE.VIEW.ASYNC.S ;  /* 0x00000000000073c6 */ /* 0x000eb40000000000 */
[----:B--2---:R2:W3:Y:S01]  /*09b0*/  SYNCS.EXCH.64 URZ, [UR6+0xc0], UR4 ;  /* 0x0000c00406ff75b2 */ /* 0x0044e20008000100 */
[----:B------:R2:W1:Y:S01]  /*09c0*/  SYNCS.EXCH.64 URZ, [UR6+0xc8], UR4 ;  /* 0x0000c80406ff75b2 */ /* 0x0004620008000100 */
[----:B------:R-:W-:Y:S01]  /*09d0*/  NOP ;  /* 0x0000000000007918 */ /* 0x000fe20000000000 */
.L_x_11:
[----:B------:R-:W4:Y:S01]  /*09e0*/  SHFL.IDX PT, R0, R87, RZ, 0x1f ;  /* 0x00001fff57007589 */ /* 0x000f2200000e0000 */
[----:B------:R-:W-:Y:S01]  /*09f0*/  NOP ;  /* 0x0000000000007918 */ /* 0x000fe20000000000 */
[----:B----4-:R-:W-:-:S13]  /*0a00*/  ISETP.NE.AND P0, PT, R0, 0x4, PT ;  /* 0x000000040000780c */ /* 0x010fda0003f05270 */
[----:B------:R-:W-:Y:S05]  /*0a10*/  @P0 BRA `(.L_x_12) ;  /* 0x0000000000480947 */ /* 0x000fea0003800000 */
[----:B--23--:R-:W-:Y:S01]  /*0a20*/  UMOV UR4, 0x720 ;  /* 0x0000072000047882 */ /* 0x00cfe20000000000 */
[----:B------:R-:W-:Y:S01]  /*0a30*/  UMOV UR6, 0x400 ;  /* 0x0000040000067882 */ /* 0x000fe20000000000 */
[----:B------:R-:W-:Y:S01]  /*0a40*/  USEL UR4, UR4, 0x620, UP4 ;  /* 0x0000062004047887 */ /* 0x000fe2000a000000 */
        /* <DEDUP_REMOVED lines=9> */
[----:B------:R-:W2:Y:S02]  /*0ae0*/  FENCE.VIEW.ASYNC.S ;  /* 0x00000000000073c6 */ /* 0x000ea40000000000 */
[----:B--2---:R4:W2:Y:S08]  /*0af0*/  SYNCS.EXCH.64 URZ, [UR6+0xd0], UR8 ;  /* 0x0000d00806ff75b2 */ /* 0x0048b00008000100 */
[----:B------:R4:W3:Y:S01]  /*0b00*/  SYNCS.EXCH.64 URZ, [UR6+0xe0], UR4 ;  /* 0x0000e00406ff75b2 */ /* 0x0008e20008000100 */
[----:B------:R4:W1:Y:S01]  /*0b10*/  SYNCS.EXCH.64 URZ, [UR6+0xd8], UR8 ;  /* 0x0000d80806ff75b2 */ /* 0x0008620008000100 */
[----:B------:R4:W1:Y:S02]  /*0b20*/  SYNCS.EXCH.64 URZ, [UR6+0xe8], UR4 ;  /* 0x0000e80406ff75b2 */ /* 0x0008640008000100 */
[----:B----4-:R-:W-:Y:S01]  /*0b30*/  NOP ;  /* 0x0000000000007918 */ /* 0x010fe20000000000 */
.L_x_12:
[----:B------:R-:W4:Y:S01]  /*0b40*/  SHFL.IDX PT, R0, R87, RZ, 0x1f ;  /* 0x00001fff57007589 */ /* 0x000f2200000e0000 */
[----:B------:R-:W-:Y:S01]  /*0b50*/  NOP ;  /* 0x0000000000007918 */ /* 0x000fe20000000000 */
[----:B----4-:R-:W-:-:S13]  /*0b60*/  ISETP.NE.AND P0, PT, R0, 0x5, PT ;  /* 0x000000050000780c */ /* 0x010fda0003f05270 */
[----:B------:R-:W-:Y:S05]  /*0b70*/  @P0 BRA `(.L_x_13) ;  /* 0x0000000000540947 */ /* 0x000fea0003800000 */
[----:B--23--:R-:W-:Y:S01]  /*0b80*/  UMOV UR4, 0x400 ;  /* 0x0000040000047882 */ /* 0x00cfe20000000000 */
        /* <DEDUP_REMOVED lines=14> */
[----:B------:R4:W1:Y:S01]  /*0c70*/  SYNCS.EXCH.64 URZ, [UR4+0x118], UR8 ;  /* 0x0001180804ff75b2 */ /* 0x0008620008000100 */
[----:B------:R4:W1:Y:S01]  /*0c80*/  SYNCS.EXCH.64 URZ, [UR4+0x100], UR6 ;  /* 0x0001000604ff75b2 */ /* 0x0008620008000100 */
[----:B------:R4:W1:Y:S01]  /*0c90*/  SYNCS.EXCH.64 URZ, [UR4+0x120], UR8 ;  /* 0x0001200804ff75b2 */ /* 0x0008620008000100 */
[----:B------:R4:W1:Y:S01]  /*0ca0*/  SYNCS.EXCH.64 URZ, [UR4+0x108], UR6 ;  /* 0x0001080604ff75b2 */ /* 0x0008620008000100 */
[----:B------:R4:W1:Y:S02]  /*0cb0*/  SYNCS.EXCH.64 URZ, [UR4+0x128], UR8 ;  /* 0x0001280804ff75b2 */ /* 0x0008640008000100 */
[----:B----4-:R-:W-:Y:S01]  /*0cc0*/  NOP ;  /* 0x0000000000007918 */ /* 0x010fe20000000000 */
.L_x_13:
[----:B------:R-:W4:Y:S01]  /*0cd0*/  SHFL.IDX PT, R0, R87, RZ, 0x1f ;  /* 0x00001fff57007589 */ /* 0x000f2200000e0000 */
[----:B------:R-:W-:Y:S01]  /*0ce0*/  ISETP.NE.OR P1, PT, RZ, UR20, !P1 ;  /* 0x00000014ff007c0c */ /* 0x000fe2000cf25670 */
[----:B------:R-:W-:Y:S01]  /*0cf0*/  NOP ;  /* 0x0000000000007918 */ /* 0x000fe20000000000 */
[----:B----4-:R-:W-:-:S13]  /*0d00*/  ISETP.NE.AND P0, PT, R0, 0x3, PT ;  /* 0x000000030000780c */ /* 0x010fda0003f05270 */
[----:B------:R-:W-:Y:S05]  /*0d10*/  @P0 BRA `(.L_x_14) ;  /* 0x0000000000340947 */ /* 0x000fea0003800000 */
[----:B--23--:R-:W-:Y:S01]  /*0d20*/  UMOV UR4, 0x400 ;  /* 0x0000040000047882 */ /* 0x00cfe20000000000 */
[----:B------:R-:W-:Y:S01]  /*0d30*/  UMOV UR6, 0x20 ;  /* 0x0000002000067882 */ /* 0x000fe20000000000 */
[----:B------:R-:W-:Y:S02]  /*0d40*/  ULEA UR4, UR58, UR4, 0x18 ;  /* 0x000000043a047291 */ /* 0x000fe4000f8ec0ff */
[----:B------:R-:W-:-:S04]  /*0d50*/  UIADD3 UR6, UPT, UPT, -UR6, 0x100000, URZ ;  /* 0x0010000006067890 */ /* 0x000fc8000fffe1ff */
[----:B------:R-:W-:Y:S02]  /*0d60*/  USHF.L.U32 UR7, UR6, 0xb, URZ ;  /* 0x0000000b06077899 */ /* 0x000fe400080006ff */
[----:B------:R-:W-:Y:S01]  /*0d70*/  USHF.L.U32 UR6, UR6, 0x1, URZ ;  /* 0x0000000106067899 */ /* 0x000fe200080006ff */
[----:B------:R-:W-:Y:S01]  /*0d80*/  ELECT P0, URZ, PT ;  /* 0x0000000000ff782f */ /* 0x000fe20003800000 */
[----:B------:R-:W2:Y:S10]  /*0d90*/  FENCE.VIEW.ASYNC.S ;  /* 0x00000000000073c6 */ /* 0x000eb40000000000 */
[----:B--2---:R4:W2:Y:S01]  /*0da0*/  SYNCS.EXCH.64 URZ, [UR4+0x130], UR6 ;  /* 0x0001300604ff75b2 */ /* 0x0048a20008000100 */
[----:B------:R4:W3:Y:S01]  /*0db0*/  SYNCS.EXCH.64 URZ, [UR4+0x140], UR6 ;  /* 0x0001400604ff75b2 */ /* 0x0008e20008000100 */
[----:B------:R4:W1:Y:S01]  /*0dc0*/  SYNCS.EXCH.64 URZ, [UR4+0x138], UR6 ;  /* 0x0001380604ff75b2 */ /* 0x0008620008000100 */
[----:B------:R4:W1:Y:S02]  /*0dd0*/  SYNCS.EXCH.64 URZ, [UR4+0x148], UR6 ;  /* 0x0001480604ff75b2 */ /* 0x0008640008000100 */
[----:B----4-:R-:W-:Y:S01]  /*0de0*/  NOP ;  /* 0x0000000000007918 */ /* 0x010fe20000000000 */
.L_x_14:
[----:B------:R-:W-:Y:S01]  /*0df0*/  VOTEU.ALL UP0, P1 ;  /* 0x0000000000ff7886 */ /* 0x000fe20000800000 */
[----:B--23--:R-:W-:Y:S01]  /*0e00*/  UMOV UR4, 0x20 ;  /* 0x0000002000047882 */ /* 0x00cfe20000000000 */
[----:B------:R-:W2:Y:S01]  /*0e10*/  LDCU UR7, c[0x0][0x36c] ;  /* 0x00006d80ff0777ac */ /* 0x000ea20008000800 */
[----:B------:R-:W-:Y:S01]  /*0e20*/  NOP ;  /* 0x0000000000007918 */ /* 0x000fe20000000000 */
[----:B------:R-:W-:Y:S01]  /*0e30*/  LOP3.LUT R0, R97, 0x1f, RZ, 0xc0, !PT ;  /* 0x0000001f61007812 */ /* 0x000fe200078ec0ff */
[----:B------:R-:W-:Y:S01]  /*0e40*/  @!UP0 UMOV UR6, 0x400 ;  /* 0x0000040000068882 */ /* 0x000fe20000000000 */
[----:B------:R-:W-:-:S04]  /*0e50*/  @!UP0 UIADD3 UR4, UPT, UPT, -UR4, 0x100000, URZ ;  /* 0x0010000004048890 */ /* 0x000fc8000fffe1ff */
[----:B------:R-:W-:Y:S02]  /*0e60*/  @!UP0 USHF.L.U32 UR5, UR4, 0xb, URZ ;  /* 0x0000000b04058899 */ /* 0x000fe400080006ff */
[----:B------:R-:W-:Y:S02]  /*0e70*/  @!UP0 USHF.L.U32 UR4, UR4, 0x1, URZ ;  /* 0x0000000104048899 */ /* 0x000fe400080006ff */
[----:B------:R-:W-:Y:S01]  /*0e80*/  @!UP0 ULEA UR6, UR58, UR6, 0x18 ;  /* 0x000000063a068291 */ /* 0x000fe2000f8ec0ff */
[----:B------:R-:W-:Y:S01]  /*0e90*/  VOTEU.ALL UP0, P1 ;  /* 0x0000000000ff7886 */ /* 0x000fe20000800000 */
[----:B------:R-:W-:Y:S02]  /*0ea0*/  UISETP.NE.AND UP5, UPT, UR20, URZ, UPT ;  /* 0x000000ff1400728c */ /* 0x000fe4000bfa5270 */
[----:B--2---:R-:W-:Y:S01]  /*0eb0*/  UISETP.EQ.U32.AND UP6, UPT, UR7, 0x1, UPT ;  /* 0x000000010700788c */ /* 0x004fe2000bfc2070 */
[----:B------:R-:W2:Y:S07]  /*0ec0*/  FENCE.VIEW.ASYNC.S ;  /* 0x00000000000073c6 */ /* 0x000eae0000000000 */
[----:B--2---:R2:W3:Y:S01]  /*0ed0*/  @!UP0 SYNCS.EXCH.64 URZ, [UR6+0x150], UR4 ;  /* 0x0001500406ff85b2 */ /* 0x0044e20008000100 */
[----:B------:R-:W-:Y:S05]  /*0ee0*/  BRA.U !UP6, `(.L_x_15) ;  /* 0x000000010e087547 */ /* 0x000fea000b800000 */
[----:B-1-3--:R-:W-:Y:S01]  /*0ef0*/  UCGABAR_ARV ;  /* 0x00000000000079c7 */ /* 0x00afe20008000000 */
[----:B------:R-:W-:Y:S05]  /*0f00*/  BRA `(.L_x_16) ;  /* 0x0000000000047947 */ /* 0x000fea0003800000 */
.L_x_15:
[----:B-1-3--:R-:W-:Y:S01]  /*0f10*/  NOP ;  /* 0x0000000000007918 */ /* 0x00afe20000000000 */
.L_x_16:
[----:B------:R-:W1:Y:S01]  /*0f20*/  S2UR UR23, SR_CTAID.X ;  /* 0x00000000001779c3 */ /* 0x000e620000002500 */
[----:B------:R-:W-:-:S05]  /*0f30*/  CS2R.32 R88, SR_CgaSize ;  /* 0x0000000000587805 */ /* 0x000fca0000008a00 */
[----:B------:R-:W-:-:S05]  /*0f40*/  IMAD R88, R88, -0xa0, RZ ;  /* 0xffffff6058587824 */ /* 0x000fca00078e02ff */
[----:B--2---:R-:W-:-:S14]  /*0f50*/  R2UR UR5, R88 ;  /* 0x00000000580572ca */ /* 0x004fdc00000e0000 */
[----:B------:R-:W2:Y:S01]  /*0f60*/  LDCU UR5, c[0x0][UR5+0x2b0] ;  /* 0x00005600050577ac */ /* 0x000ea20008000800 */
[----:B------:R-:W-:-:S05]  /*0f70*/  CS2R.32 R88, SR_CgaSize ;  /* 0x0000000000587805 */ /* 0x000fca0000008a00 */
[----:B------:R-:W-:-:S05]  /*0f80*/  IMAD R88, R88, -0xa0, RZ ;  /* 0xffffff6058587824 */ /* 0x000fca00078e02ff */
[----:B------:R-:W-:-:S14]  /*0f90*/  R2UR UR4, R88 ;  /* 0x00000000580472ca */ /* 0x000fdc00000e0000 */
[----:B------:R-:W3:Y:S01]  /*0fa0*/  LDCU UR4, c[0x0][UR4+0x2b4] ;  /* 0x00005680040477ac */ /* 0x000ee20008000800 */
[----:B------:R-:W4:Y:S01]  /*0fb0*/  S2UR UR34, SR_CTAID.Y ;  /* 0x00000000002279c3 */ /* 0x000f220000002600 */
[----:B------:R-:W-:-:S05]  /*0fc0*/  CS2R.32 R88, SR_CgaSize ;  /* 0x0000000000587805 */ /* 0x000fca0000008a00 */
[----:B------:R-:W-:-:S05]  /*0fd0*/  IMAD R88, R88, -0xa0, RZ ;  /* 0xffffff6058587824 */ /* 0x000fca00078e02ff */
[----:B------:R-:W-:-:S14]  /*0fe0*/  R2UR UR7, R88 ;  /* 0x00000000580772ca */ /* 0x000fdc00000e0000 */
[----:B------:R-:W3:Y:S01]  /*0ff0*/  LDCU UR7, c[0x0][UR7+0x2a4] ;  /* 0x00005480070777ac */ /* 0x000ee20008000800 */
[----:B------:R-:W-:Y:S01]  /*1000*/  UISETP.GT.U32.AND UP0, UPT, UR47, 0xffff, UPT ;  /* 0x0000ffff2f00788c */ /* 0x000fe2000bf04070 */
[----:B------:R-:W-:-:S05]  /*1010*/  CS2R.32 R88, SR_CgaSize ;  /* 0x0000000000587805 */ /* 0x000fca0000008a00 */
[----:B------:R-:W-:-:S05]  /*1020*/  IMAD R88, R88, -0xa0, RZ ;  /* 0xffffff6058587824 */ /* 0x000fca00078e02ff */
[----:B------:R-:W-:-:S14]  /*1030*/  R2UR UR59, R88 ;  /* 0x00000000583b72ca */ /* 0x000fdc00000e0000 */
[----:B------:R-:W3:Y:S01]  /*1040*/  LDCU UR59, c[0x0][UR59+0x2a0] ;  /* 0x000054003b3b77ac */ /* 0x000ee20008000800 */
[----:B------:R-:W3:Y:S01]  /*1050*/  LDCU UR21, c[0x0][0xb24] ;  /* 0x00016480ff1577ac */ /* 0x000ee20008000800 */
[----:B------:R-:W3:Y:S01]  /*1060*/  LDCU UR45, c[0x0][0xb24] ;  /* 0x00016480ff2d77ac */ /* 0x000ee20008000800 */
[----:B-1----:R-:W-:Y:S01]  /*1070*/  I2FP.F32.U32 R3, UR23 ;  /* 0x0000001700037c45 */ /* 0x002fe20008201000 */
[----:B------:R-:W1:Y:S04]  /*1080*/  LDCU UR26, c[0x0][0xb30] ;  /* 0x00016600ff1a77ac */ /* 0x000e680008000800 */
[----:B--2---:R-:W-:Y:S01]  /*1090*/  FMUL R3, R3, UR5 ;  /* 0x0000000503037c20 */ /* 0x004fe20008400000 */
[----:B------:R-:W-:Y:S01]  /*10a0*/  USEL UR5, UR47, 0xffff, !UP0 ;  /* 0x0000ffff2f057887 */ /* 0x000fe2000c000000 */
[----:B----4-:R-:W-:Y:S01]  /*10b0*/  I2FP.F32.U32 R2, UR34 ;  /* 0x0000002200027c45 */ /* 0x010fe20008201000 */
[----:B------:R-:W-:-:S03]  /*10c0*/  USHF.L.U32 UR28, UR58, 0xb, URZ ;  /* 0x0000000b3a1c7899 */ /* 0x000fc600080006ff */
[----:B------:R-:W2:Y:S01]  /*10d0*/  F2I.U32.TRUNC.NTZ R3, R3 ;  /* 0x0000000300037305 */ /* 0x000ea2000020f000 */
[----:B------:R-:W-:Y:S01]  /*10e0*/  ULOP3.LUT UR24, UR5, 0xffff, URZ, 0xc0, !UPT ;  /* 0x0000ffff05187892 */ /* 0x000fe2000f8ec0ff */
[----:B---3--:R-:W-:-:S06]  /*10f0*/  FMUL R2, R2, UR4 ;  /* 0x0000000402027c20 */ /* 0x008fcc0008400000 */
[----:B------:R-:W3:Y:S01]  /*1100*/  F2I.U32.TRUNC.NTZ R2, R2 ;  /* 0x0000000200027305 */ /* 0x000ee2000020f000 */
[----:B--2---:R-:W-:Y:S02]  /*1110*/  R2UR UR4, R3 ;  /* 0x00000000030472ca */ /* 0x004fe400000e0000 */
[----:B------:R-:W-:Y:S02]  /*1120*/  PRMT R3, RZ, 0x7610, R3 ;  /* 0x00007610ff037816 */ /* 0x000fe40000000003 */
[----:B---3--:R-:W-:Y:S02]  /*1130*/  R2UR UR6, R2 ;  /* 0x00000000020672ca */ /* 0x008fe400000e0000 */
[----:B------:R-:W-:-:S07]  /*1140*/  PRMT R2, RZ, 0x7610, R2 ;  /* 0x00007610ff027816 */ /* 0x000fce0000000002 */
[----:B------:R-:W-:-:S04]  /*1150*/  UIADD3 UR5, UPT, UPT, -UR4, URZ, URZ ;  /* 0x000000ff04057290 */ /* 0x000fc8000fffe1ff */
[----:B------:R-:W-:Y:S02]  /*1160*/  UIMAD UR59, UR59, UR5, UR23 ;  /* 0x000000053b3b72a4 */ /* 0x000fe4000f8e0217 */
[----:B------:R-:W-:-:S04]  /*1170*/  UIADD3 UR4, UPT, UPT, -UR6, URZ, URZ ;  /* 0x000000ff06047290 */ /* 0x000fc8000fffe1ff */
[----:B------:R-:W-:-:S06]  /*1180*/  UIMAD UR4, UR7, UR4, UR34 ;  /* 0x00000004070472a4 */ /* 0x000fcc000f8e0222 */
[----:B------:R-:W-:Y:S01]  /*1190*/  IMAD.U32 R88, RZ, RZ, UR4 ;  /* 0x00000004ff587e24 */ /* 0x000fe2000f8e00ff */
[----:B-1----:R-:W-:Y:S06]  /*11a0*/  BRA.U UP5, `(.L_x_17) ;  /* 0x0000000105687547 */ /* 0x002fec000b800000 */
[----:B------:R-:W-:Y:S01]  /*11b0*/  R2UR UR4, R88 ;  /* 0x00000000580472ca */ /* 0x000fe200000e0000 */
[----:B------:R-:W-:-:S12]  /*11c0*/  ULOP3.LUT UR5, UR59, 0x4, URZ, 0x3c, !UPT ;  /* 0x000000043b057892 */ /* 0x000fd8000f8e3cff */
[----:B------:R-:W-:Y:S02]  /*11d0*/  UISETP.NE.AND UP0, UPT, UR4, URZ, UPT ;  /* 0x000000ff0400728c */ /* 0x000fe4000bf05270 */
[----:B------:R-:W-:Y:S02]  /*11e0*/  ULOP3.LUT UR4, UR59, 0x2, URZ, 0x3c, !UPT ;  /* 0x000000023b047892 */ /* 0x000fe4000f8e3cff */
[----:B------:R-:W-:-:S04]  /*11f0*/  UISETP.GT.U32.AND UP2, UPT, UR59, 0x1, UP0 ;  /* 0x000000013b00788c */ /* 0x000fc80008744070 */
[----:B------:R-:W-:Y:S02]  /*1200*/  USEL UR8, URZ, 0x1, UP2 ;  /* 0x00000001ff087887 */ /* 0x000fe40009000000 */
[----:B------:R-:W-:Y:S02]  /*1210*/  USEL UR7, URZ, 0x2, UP2 ;  /* 0x00000002ff077887 */ /* 0x000fe40009000000 */
[----:B------:R-:W-:Y:S02]  /*1220*/  UISETP.GT.U32.AND UP2, UPT, UR4, 0x1, UP0 ;  /* 0x000000010400788c */ /* 0x000fe40008744070 */
[----:B------:R-:W-:Y:S02]  /*1230*/  ULOP3.LUT UR4, UR59, 0x6, URZ, 0x3c, !UPT ;  /* 0x000000063b047892 */ /* 0x000fe4000f8e3cff */
[----:B------:R-:W-:Y:S02]  /*1240*/  USEL UR6, URZ, 0x4, UP2 ;  /* 0x00000004ff067887 */ /* 0x000fe40009000000 */
[----:B------:R-:W-:-:S02]  /*1250*/  USEL UR9, URZ, 0x8, UP2 ;  /* 0x00000008ff097887 */ /* 0x000fc40009000000 */
[----:B------:R-:W-:Y:S02]  /*1260*/  UISETP.GT.U32.AND UP2, UPT, UR5, 0x1, UP0 ;  /* 0x000000010500788c */ /* 0x000fe40008744070 */
[----:B------:R-:W-:Y:S02]  /*1270*/  UISETP.GT.U32.AND UP0, UPT, UR4, 0x1, UP0 ;  /* 0x000000010400788c */ /* 0x000fe40008704070 */
[----:B------:R-:W-:Y:S02]  /*1280*/  USEL UR4, URZ, 0x10, UP2 ;  /* 0x00000010ff047887 */ /* 0x000fe40009000000 */
[----:B------:R-:W-:Y:S02]  /*1290*/  UIADD3 UR5, UPT, UPT, UR6, UR7, UR8 ;  /* 0x0000000706057290 */ /* 0x000fe4000fffe008 */
[----:B------:R-:W-:Y:S02]  /*12a0*/  USEL UR7, URZ, 0x40, UP0 ;  /* 0x00000040ff077887 */ /* 0x000fe40008000000 */
[----:B------:R-:W-:-:S02]  /*12b0*/  USEL UR8, URZ, 0x20, UP2 ;  /* 0x00000020ff087887 */ /* 0x000fc40009000000 */
[----:B------:R-:W-:Y:S02]  /*12c0*/  UIADD3 UR5, UPT, UPT, UR4, UR5, UR9 ;  /* 0x0000000504057290 */ /* 0x000fe4000fffe009 */
[----:B------:R-:W-:Y:S02]  /*12d0*/  ULOP3.LUT UR4, UR59, 0xfffffffe, URZ, 0xc0, !UPT ;  /* 0xfffffffe3b047892 */ /* 0x000fe4000f8ec0ff */
[----:B------:R-:W-:Y:S02]  /*12e0*/  USEL UR6, URZ, 0x80, UP0 ;  /* 0x00000080ff067887 */ /* 0x000fe40008000000 */
[----:B------:R-:W-:-:S03]  /*12f0*/  UIADD3 UR5, UPT, UPT, UR7, UR5, UR8 ;  /* 0x0000000507057290 */ /* 0x000fc6000fffe008 */
[----:B------:R-:W-:Y:S01]  /*1300*/  UMOV UR7, 0x3 ;  /* 0x0000000300077882 */ /* 0x000fe20000000000 */
[----:B------:R-:W-:Y:S02]  /*1310*/  UIADD3 UR5, UPT, UPT, UR5, UR6, URZ ;  /* 0x0000000605057290 */ /* 0x000fe4000fffe0ff */
[----:B------:R-:W-:-:S04]  /*1320*/  USHF.L.U32 UR4, UR7, UR4, URZ ;  /* 0x0000000407047299 */ /* 0x000fc800080006ff */
[----:B------:R-:W-:Y:S02]  /*1330*/  MOV R3, UR5 ;  /* 0x0000000500037c02 */ /* 0x000fe40008000f00 */
[----:B------:R-:W-:-:S07]  /*1340*/  IMAD.U32 R2, RZ, RZ, UR4 ;  /* 0x00000004ff027e24 */ /* 0x000fce000f8e00ff */
.L_x_17:
[----:B------:R-:W1:Y:S01]  /*1350*/  S2UR UR36, SR_CTAID.Z ;  /* 0x00000000002479c3 */ /* 0x000e620000002700 */
[----:B------:R-:W-:Y:S01]  /*1360*/  UISETP.GE.AND UP0, UPT, UR21, 0x1, UPT ;  /* 0x000000011500788c */ /* 0x000fe2000bf06270 */
[----:B------:R-:W-:Y:S01]  /*1370*/  UMOV UR27, 0x55 ;  /* 0x00000055001b7882 */ /* 0x000fe20000000000 */
[----:B------:R-:W-:-:S07]  /*1380*/  UMOV UR32, UR23 ;  /* 0x0000001700207c82 */ /* 0x000fce0008000000 */
[----:B------:R-:W-:Y:S05]  /*1390*/  BRA.U !UP0, `(.L_x_18) ;  /* 0x0000000108d47547 */ /* 0x000fea000b800000 */
[----:B------:R-:W2:Y:S01]  /*13a0*/  LDCU.128 UR16, c[0x0][0xb10] ;  /* 0x00016200ff1077ac */ /* 0x000ea20008000c00 */
[----:B------:R-:W3:Y:S01]  /*13b0*/  LDCU UR13, c[0x0][0x370] ;  /* 0x00006e00ff0d77ac */ /* 0x000ee20008000800 */
[----:B------:R-:W4:Y:S01]  /*13c0*/  LDCU UR8, c[0x0][0x374] ;  /* 0x00006e80ff0877ac */ /* 0x000f220008000800 */
[----:B------:R-:W1:Y:S01]  /*13d0*/  LDCU UR22, c[0x0][0xb0c] ;  /* 0x00016180ff1677ac */ /* 0x000e620008000800 */
[----:B------:R-:W1:Y:S01]  /*13e0*/  LDCU UR25, c[0x0][0xb20] ;  /* 0x00016400ff1977ac */ /* 0x000e620008000800 */
[----:B--2---:R-:W-:Y:S01]  /*13f0*/  UIMAD.WIDE.U32 UR4, UR23, UR16, URZ ;  /* 0x00000010170472a5 */ /* 0x004fe2000f8e00ff */
[----:B------:R-:W2:Y:S01]  /*1400*/  LDCU.64 UR14, c[0x0][0xb28] ;  /* 0x00016500ff0e77ac */ /* 0x000ea20008000a00 */
[----:B------:R-:W-:-:S05]  /*1410*/  UISETP.NE.AND UP3, UPT, UR18, 0x1, UPT ;  /* 0x000000011200788c */ /* 0x000fca000bf65270 */
[----:B------:R-:W-:Y:S01]  /*1420*/  UMOV UR4, UR5 ;  /* 0x0000000500047c82 */ /* 0x000fe20008000000 */
[----:B---3--:R-:W-:Y:S02]  /*1430*/  UIMAD.WIDE.U32 UR6, UR13, UR16, URZ ;  /* 0x000000100d0672a5 */ /* 0x008fe4000f8e00ff */
[----:B------:R-:W-:Y:S02]  /*1440*/  USHF.R.U32.HI UR9, URZ, UR17, UR4 ;  /* 0x00000011ff097299 */ /* 0x000fe40008011604 */
[----:B----4-:R-:W-:Y:S02]  /*1450*/  UIMAD.WIDE.U32 UR4, UR8, UR19, URZ ;  /* 0x00000013080472a5 */ /* 0x010fe4000f8e00ff */
[----:B-1----:R-:W-:Y:S01]  /*1460*/  UISETP.NE.AND UP0, UPT, UR22, 0x1, UPT ;  /* 0x000000011600788c */ /* 0x002fe2000bf05270 */
[----:B------:R-:W-:Y:S01]  /*1470*/  UMOV UR6, UR7 ;  /* 0x0000000700067c82 */ /* 0x000fe20008000000 */
[----:B------:R-:W-:-:S03]  /*1480*/  UISETP.NE.AND UP2, UPT, UR21, 0x1, UPT ;  /* 0x000000011500788c */ /* 0x000fc6000bf45270 */
[----:B------:R-:W-:Y:S01]  /*1490*/  UMOV UR4, UR5 ;  /* 0x0000000500047c82 */ /* 0x000fe20008000000 */
[----:B------:R-:W-:Y:S02]  /*14a0*/  USEL UR12, UR23, UR9, !UP0 ;  /* 0x00000009170c7287 */ /* 0x000fe4000c000000 */
[----:B------:R-:W-:Y:S02]  /*14b0*/  @UP3 USHF.R.U32.HI UR8, URZ, UR25, UR4 ;  /* 0x00000019ff083299 */ /* 0x000fe40008011604 */
[----:B------:R-:W-:Y:S02]  /*14c0*/  UIADD3 UR32, UPT, UPT, -UR12, URZ, URZ ;  /* 0x000000ff0c207290 */ /* 0x000fe4000fffe1ff */
[----:B------:R-:W-:Y:S02]  /*14d0*/  @UP0 USHF.R.U32.HI UR13, URZ, UR17, UR6 ;  /* 0x00000011ff0d0299 */ /* 0x000fe40008011606 */
[----:B------:R-:W-:Y:S02]  /*14e0*/  UIMAD.WIDE.U32 UR6, UR34, UR19, URZ ;  /* 0x00000013220672a5 */ /* 0x000fe4000f8e00ff */
[----:B--2---:R-:W-:-:S02]  /*14f0*/  UIMAD.WIDE.U32 UR4, UR8, UR14, URZ ;  /* 0x0000000e080472a5 */ /* 0x004fc4000f8e00ff */
[----:B------:R-:W-:Y:S02]  /*1500*/  UIMAD.WIDE.U32 UR10, UR13, UR14, URZ ;  /* 0x0000000e0d0a72a5 */ /* 0x000fe4000f8e00ff */
[----:B------:R-:W-:Y:S01]  /*1510*/  UIMAD UR32, UR22, UR32, UR23 ;  /* 0x00000020162072a4 */ /* 0x000fe2000f8e0217 */
[----:B------:R-:W-:Y:S02]  /*1520*/  UMOV UR6, UR7 ;  /* 0x0000000700067c82 */ /* 0x000fe40008000000 */
[----:B------:R-:W-:Y:S01]  /*1530*/  UMOV UR4, UR5 ;  /* 0x0000000500047c82 */ /* 0x000fe20008000000 */
[----:B------:R-:W-:Y:S02]  /*1540*/  USHF.R.U32.HI UR6, URZ, UR25, UR6 ;  /* 0x00000019ff067299 */ /* 0x000fe40008011606 */
[----:B------:R-:W-:Y:S01]  /*1550*/  @UP2 USHF.R.U32.HI UR8, URZ, UR15, UR4 ;  /* 0x0000000fff082299 */ /* 0x000fe20008011604 */
[----:B------:R-:W-:Y:S01]  /*1560*/  UMOV UR5, UR11 ;  /* 0x0000000b00057c82 */ /* 0x000fe20008000000 */
[----:B------:R-:W-:-:S02]  /*1570*/  USEL UR4, UR34, UR6, !UP3 ;  /* 0x0000000622047287 */ /* 0x000fc4000d800000 */
[----:B------:R-:W-:Y:S02]  /*1580*/  @UP2 USHF.R.U32.HI UR13, URZ, UR15, UR5 ;  /* 0x0000000fff0d2299 */ /* 0x000fe40008011605 */
[----:B------:R-:W-:Y:S02]  /*1590*/  UIMAD UR5, UR8, UR21, URZ ;  /* 0x00000015080572a4 */ /* 0x000fe4000f8e02ff */
[----:B------:R-:W-:Y:S02]  /*15a0*/  UIMAD UR8, UR13, UR21, URZ ;  /* 0x000000150d0872a4 */ /* 0x000fe4000f8e02ff */
[----:B------:R-:W-:Y:S02]  /*15b0*/  UISETP.GE.AND UP0, UPT, UR4, UR5, UPT ;  /* 0x000000050400728c */ /* 0x000fe4000bf06270 */
[----:B------:R-:W-:Y:S02]  /*15c0*/  UIMAD.WIDE.U32 UR6, UR4, UR14, URZ ;  /* 0x0000000e040672a5 */ /* 0x000fe4000f8e00ff */
[----:B------:R-:W-:-:S02]  /*15d0*/  UISETP.GE.OR UP0, UPT, UR12, UR8, UP0 ;  /* 0x000000080c00728c */ /* 0x000fc40008706670 */
[----:B------:R-:W-:-:S03]  /*15e0*/  UIMAD.WIDE.U32 UR8, UR12, UR14, URZ ;  /* 0x0000000e0c0872a5 */ /* 0x000fc6000f8e00ff */
[----:B------:R-:W-:Y:S01]  /*15f0*/  UMOV UR6, UR7 ;  /* 0x0000000700067c82 */ /* 0x000fe20008000000 */
[----:B------:R-:W-:Y:S02]  /*1600*/  UIADD3 UR7, UPT, UPT, -UR4, URZ, URZ ;  /* 0x000000ff04077290 */ /* 0x000fe4000fffe1ff */
[----:B------:R-:W-:Y:S02]  /*1610*/  USHF.R.U32.HI UR6, URZ, UR15, UR6 ;  /* 0x0000000fff067299 */ /* 0x000fe40008011606 */
[----:B------:R-:W-:Y:S02]  /*1620*/  UIMAD UR34, UR18, UR7, UR34 ;  /* 0x00000007122272a4 */ /* 0x000fe4000f8e0222 */
[----:B------:R-:W-:Y:S01]  /*1630*/  USEL UR6, UR4, UR6, !UP2 ;  /* 0x0000000604067287 */ /* 0x000fe2000d000000 */
[----:B------:R-:W-:Y:S02]  /*1640*/  @!UP0 UMOV UR5, UR9 ;  /* 0x0000000900058c82 */ /* 0x000fe40008000000 */
[----:B------:R-:W-:-:S02]  /*1650*/  @!UP0 USHF.R.U32.HI UR5, URZ, UR15, UR5 ;  /* 0x0000000fff058299 */ /* 0x000fc40008011605 */
[----:B------:R-:W-:Y:S02]  /*1660*/  UIADD3 UR7, UPT, UPT, -UR6, URZ, URZ ;  /* 0x000000ff06077290 */ /* 0x000fe4000fffe1ff */
[----:B------:R-:W-:Y:S02]  /*1670*/  @!UP0 USEL UR5, UR12, UR5, !UP2 ;  /* 0x000000050c058287 */ /* 0x000fe4000d000000 */
[----:B------:R-:W-:Y:S02]  /*1680*/  UIMAD UR7, UR21, UR7, UR4 ;  /* 0x00000007150772a4 */ /* 0x000fe4000f8e0204 */
[----:B------:R-:W-:Y:S02]  /*1690*/  @!UP0 UIADD3 UR6, UPT, UPT, UR6, -UR5, URZ ;  /* 0x8000000506068290 */ /* 0x000fe4000fffe0ff */
[----:B------:R-:W-:Y:S02]  /*16a0*/  @!UP0 UIMAD UR7, UR7, UR13, UR5 ;  /* 0x0000000d070782a4 */ /* 0x000fe4000f8e0205 */
[----:B------:R-:W-:-:S04]  /*16b0*/  @!UP0 UIMAD UR4, UR6, UR21, UR12 ;  /* 0x00000015060482a4 */ /* 0x000fc8000f8e020c */
[----:B------:R-:W-:Y:S01]  /*16c0*/  UIMAD UR34, UR4, UR18, UR34 ;  /* 0x00000012042272a4 */ /* 0x000fe2000f8e0222 */
[----:B------:R-:W-:Y:S02]  /*16d0*/  @!UP0 UMOV UR12, UR7 ;  /* 0x00000007000c8c82 */ /* 0x000fe40008000000 */
[----:B------:R-:W-:-:S12]  /*16e0*/  UIMAD UR32, UR12, UR22, UR32 ;  /* 0x000000160c2072a4 */ /* 0x000fd8000f8e0220 */
.L_x_18:
[----:B------:R-:W-:Y:S02]  /*16f0*/  UISETP.NE.AND UP2, UPT, UR26, 0x1, UPT ;  /* 0x000000011a00788c */ /* 0x000fe4000bf45270 */
[----:B------:R-:W-:Y:S02]  /*1700*/  UISETP.NE.AND UP0, UPT, UR20, 0x2, UPT ;  /* 0x000000021400788c */ /* 0x000fe4000bf05270 */
[----:B------:R-:W-:Y:S02]  /*1710*/  ULOP3.LUT UR28, UR28, 0x3000, URZ, 0xc0, !UPT ;  /* 0x000030001c1c7892 */ /* 0x000fe4000f8ec0ff */
[----:B------:R-:W-:-:S03]  /*1720*/  USHF.L.U32 UR24, UR27, UR24, URZ ;  /* 0x000000181b187299 */ /* 0x000fc600080006ff */
[----:B------:R-:W-:Y:S09]  /*1730*/  BRA.U UP2, `(.L_x_19) ;  /* 0x0000000102407547 */ /* 0x000ff2000b800000 */
[----:B------:R-:W2:Y:S01]  /*1740*/  LDCU.128 UR8, c[0x0][0xb10] ;  /* 0x00016200ff0877ac */ /* 0x000ea20008000c00 */
[----:B------:R-:W3:Y:S01]  /*1750*/  LDCU UR12, c[0x0][0xb0c] ;  /* 0x00016180ff0c77ac */ /* 0x000ee20008000800 */
[----:B------:R-:W4:Y:S01]  /*1760*/  LDCU UR13, c[0x0][0xb20] ;  /* 0x00016400ff0d77ac */ /* 0x000f220008000800 */
[----:B--2---:R-:W-:Y:S02]  /*1770*/  UIMAD.WIDE.U32 UR4, UR32, UR8, URZ ;  /* 0x00000008200472a5 */ /* 0x004fe4000f8e00ff */
[----:B------:R-:W-:Y:S02]  /*1780*/  UIMAD.WIDE.U32 UR6, UR34, UR11, URZ ;  /* 0x0000000b220672a5 */ /* 0x000fe4000f8e00ff */
[----:B---3--:R-:W-:Y:S02]  /*1790*/  UISETP.NE.AND UP2, UPT, UR12, 0x1, UPT ;  /* 0x000000010c00788c */ /* 0x008fe4000bf45270 */
[----:B------:R-:W-:-:S03]  /*17a0*/  USHF.R.U32.HI UR5, URZ, UR9, UR5 ;  /* 0x00000009ff057299 */ /* 0x000fc60008011605 */
[----:B------:R-:W-:Y:S01]  /*17b0*/  UMOV UR4, UR7 ;  /* 0x0000000700047c82 */ /* 0x000fe20008000000 */
[----:B------:R-:W-:Y:S02]  /*17c0*/  USEL UR5, UR32, UR5, !UP2 ;  /* 0x0000000520057287 */ /* 0x000fe4000d000000 */
[----:B------:R-:W-:Y:S02]  /*17d0*/  UISETP.NE.AND UP2, UPT, UR10, 0x1, UPT ;  /* 0x000000010a00788c */ /* 0x000fe4000bf45270 */
[----:B----4-:R-:W-:-:S04]  /*17e0*/  USHF.R.U32.HI UR4, URZ, UR13, UR4 ;  /* 0x0000000dff047299 */ /* 0x010fc80008011604 */
[----:B------:R-:W-:-:S04]  /*17f0*/  USEL UR4, UR34, UR4, !UP2 ;  /* 0x0000000422047287 */ /* 0x000fc8000d000000 */
[----:B------:R-:W-:Y:S02]  /*1800*/  UIADD3 UR6, UPT, UPT, -UR4, UR5, URZ ;  /* 0x0000000504067290 */ /* 0x000fe4000fffe1ff */
[----:B------:R-:W-:Y:S02]  /*1810*/  UIADD3 UR4, UPT, UPT, UR4, -UR5, URZ ;  /* 0x8000000504047290 */ /* 0x000fe4000fffe0ff */
[----:B------:R-:W-:Y:S02]  /*1820*/  UIMAD UR34, UR6, UR10, UR34 ;  /* 0x0000000a062272a4 */ /* 0x000fe4000f8e0222 */
[----:B------:R-:W-:-:S12]  /*1830*/  UIMAD UR32, UR4, UR12, UR32 ;  /* 0x0000000c042072a4 */ /* 0x000fd8000f8e0220 */
.L_x_19:
[----:B------:R-:W-:Y:S05]  /*1840*/  BRA.U !UP6, `(.L_x_20) ;  /* 0x000000010e0c7547 */ /* 0x000fea000b800000 */
[----:B------:R-:W-:Y:S01]  /*1850*/  UCGABAR_WAIT ;  /* 0x0000000000007dc7 */ /* 0x000fe20008000000 */
[----:B------:R-:W-:Y:S01]  /*1860*/  CCTL.IVALL ;  /* 0x00000000ff00798f */ /* 0x000fe20002000000 */
[----:B------:R-:W-:Y:S05]  /*1870*/  BRA `(.L_x_21) ;  /* 0x0000000000047947 */ /* 0x000fea0003800000 */
.L_x_20:
[----:B------:R-:W-:Y:S06]  /*1880*/  BAR.SYNC.DEFER_BLOCKING 0x0 ;  /* 0x0000000000007b1d */ /* 0x000fec0000010000 */
.L_x_21:
[----:B------:R-:W-:Y:S05]  /*1890*/  BRA.U UP0, `(.L_x_22) ;  /* 0x0000001500687547 */ /* 0x000fea000b800000 */
[----:B------:R-:W2:Y:S01]  /*18a0*/  LDCU UR6, c[0x0][0x38c] ;  /* 0x00007180ff0677ac */ /* 0x000ea20008000800 */
[----:B------:R-:W-:Y:S01]  /*18b0*/  PLOP3.LUT P1, PT, PT, PT, UP4, 0x80, 0x8 ;  /* 0x000000000008781c */ /* 0x000fe20003f2f048 */
[----:B------:R-:W-:Y:S01]  /*18c0*/  IMAD.MOV.U32 R12, RZ, RZ, 0x1 ;  /* 0x00000001ff0c7424 */ /* 0x000fe200078e00ff */
[----:B------:R-:W-:Y:S01]  /*18d0*/  ISETP.NE.AND P2, PT, R0, RZ, P3 ;  /* 0x000000ff0000720c */ /* 0x000fe20001f45270 */
[----:B------:R-:W-:Y:S01]  /*18e0*/  USHF.L.U32 UR7, UR23, 0x7, URZ ;  /* 0x0000000717077899 */ /* 0x000fe200080006ff */
[----:B------:R-:W-:Y:S01]  /*18f0*/  PLOP3.LUT P1, PT, P1, PT, PT, 0x8, 0x80 ;  /* 0x000000000080781c */ /* 0x000fe20000f2e170 */
[----:B------:R-:W-:Y:S01]  /*1900*/  UMOV UR13, 0x400 ;  /* 0x00000400000d7882 */ /* 0x000fe20000000000 */
[----:B------:R-:W-:Y:S01]  /*1910*/  UISETP.NE.AND UP1, UPT, UR20, URZ, UPT ;  /* 0x000000ff1400728c */ /* 0x000fe2000bf25270 */
[----:B------:R-:W-:Y:S01]  /*1920*/  CS2R R10, SRZ ;  /* 0x00000000000a7805 */ /* 0x000fe2000001ff00 */
[----:B------:R-:W-:Y:S01]  /*1930*/  ULEA UR13, UR58, UR13, 0x18 ;  /* 0x0000000d3a0d7291 */ /* 0x000fe2000f8ec0ff */
[----:B------:R-:W-:Y:S01]  /*1940*/  IMAD.MOV.U32 R9, RZ, RZ, RZ ;  /* 0x000000ffff097224 */ /* 0x000fe200078e00ff */
[----:B------:R-:W3:Y:S01]  /*1950*/  LDCU UR39, c[0x0][0x370] ;  /* 0x00006e00ff2777ac */ /* 0x000ee20008000800 */
[----:B------:R-:W-:Y:S01]  /*1960*/  IMAD.MOV.U32 R8, RZ, RZ, 0x1 ;  /* 0x00000001ff087424 */ /* 0x000fe200078e00ff */
[----:B------:R-:W4:Y:S01]  /*1970*/  LDCU.64 UR26, c[0x0][0x348] ;  /* 0x00006900ff1a77ac */ /* 0x000f220008000a00 */
[----:B--2---:R-:W-:-:S02]  /*1980*/  UIADD3 UR5, UPT, UPT, UR6, 0x7f, URZ ;  /* 0x0000007f06057890 */ /* 0x004fc4000fffe0ff */
[----:B------:R-:W-:Y:S02]  /*1990*/  UIADD3 UR46, UPT, UPT, UR6, 0xfe, URZ ;  /* 0x000000fe062e7890 */ /* 0x000fe4000fffe0ff */
[----:B------:R-:W-:Y:S02]  /*19a0*/  USHF.R.S32.HI UR4, URZ, 0x1f, UR5 ;  /* 0x0000001fff047899 */ /* 0x000fe40008011405 */
[----:B------:R-:W-:Y:S02]  /*19b0*/  USHF.L.U32 UR47, UR23, 0x6, URZ ;  /* 0x00000006172f7899 */ /* 0x000fe400080006ff */
[----:B------:R-:W-:Y:S02]  /*19c0*/  ULEA.HI UR4, UR4, UR5, URZ, 0x7 ;  /* 0x0000000504047291 */ /* 0x000fe4000f8f38ff */
[----:B------:R-:W-:Y:S02]  /*19d0*/  UIADD3 UR5, UPT, UPT, UR6, -0x1, URZ ;  /* 0xffffffff06057890 */ /* 0x000fe4000fffe0ff */
[----:B------:R-:W-:-:S02]  /*19e0*/  USHF.R.S32.HI UR41, URZ, 0x7, UR4 ;  /* 0x00000007ff297899 */ /* 0x000fc40008011404 */
[----:B------:R-:W-:Y:S02]  /*19f0*/  UISETP.GE.U32.AND UP2, UPT, UR5, -0xff, UPT ;  /* 0xffffff010500788c */ /* 0x000fe4000bf46070 */
[----:B------:R-:W-:Y:S02]  /*1a00*/  UISETP.LT.U32.AND UP0, UPT, UR41, 0x8, UPT ;  /* 0x000000082900788c */ /* 0x000fe4000bf01070 */
[----:B------:R-:W-:Y:S02]  /*1a10*/  ULOP3.LUT UR5, UR7, 0x80, URZ, 0xc0, !UPT ;  /* 0x0000008007057892 */ /* 0x000fe4000f8ec0ff */
[----:B------:R-:W-:Y:S01]  /*1a20*/  USEL UR40, UR41, 0x8, UP0 ;  /* 0x0000000829287887 */ /* 0x000fe20008000000 */
[----:B------:R-:W2:Y:S03]  /*1a30*/  LDCU UR38, c[0x0][0x374] ;  /* 0x00006e80ff2677ac */ /* 0x000ea60008000800 */
[----:B------:R-:W-:-:S02]  /*1a40*/  UIADD3 UR4, UPT, UPT, UR40, -0x1, URZ ;  /* 0xffffffff28047890 */ /* 0x000fc4000fffe0ff */
[----:B------:R-:W-:Y:S02]  /*1a50*/  @UP2 UIADD3 UR4, UPT, UPT, UR40, URZ, URZ ;  /* 0x000000ff28042290 */ /* 0x000fe4000fffe0ff */
[----:B------:R-:W-:Y:S02]  /*1a60*/  USEL UR21, UR56, 0x2, UP1 ;  /* 0x0000000238157887 */ /* 0x000fe40008800000 */
[----:B------:R-:W-:Y:S02]  /*1a70*/  UIADD3 UR30, UPT, UPT, UR13, 0x16300, UR28 ;  /* 0x000163000d1e7890 */ /* 0x000fe4000fffe01c */
[----:B------:R-:W-:Y:S02]  /*1a80*/  ULEA.HI UR43, UR28, UR5, URZ, 0x19 ;  /* 0x000000051c2b7291 */ /* 0x000fe4000f8fc8ff */
[----:B------:R-:W-:Y:S02]  /*1a90*/  UIADD3 UR44, UPT, UPT, UR41, -UR40, URZ ;  /* 0x80000028292c7290 */ /* 0x000fe4000fffe0ff */
[----:B------:R-:W-:-:S02]  /*1aa0*/  UIADD3 UR29, UPT, UPT, UR4, 0x1, URZ ;  /* 0x00000001041d7890 */ /* 0x000fc4000fffe0ff */
[----:B------:R-:W-:Y:S01]  /*1ab0*/  UIADD3 UR42, UPT, UPT, -UR4, URZ, URZ ;  /* 0x000000ff042a7290 */ /* 0x000fe2000fffe1ff */
[----:B--234-:R-:W-:-:S11]  /*1ac0*/  UMOV UR6, URZ ;  /* 0x000000ff00067c82 */ /* 0x01cfd60008000000 */
.L_x_42:
[----:B------:R-:W-:-:S09]  /*1ad0*/  UISETP.NE.AND UP0, UPT, UR58, URZ, UPT ;  /* 0x000000ff3a00728c */ /* 0x000fd2000bf05270 */
[----:B-1----:R-:W-:Y:S05]  /*1ae0*/  BRA.U UP0, `(.L_x_23) ;  /* 0x0000000100287547 */ /* 0x002fea000b800000 */
[----:B------:R-:W-:Y:S02]  /*1af0*/  LEA R0, R9, UR13, 0x3 ;  /* 0x0000000d09007c11 */ /* 0x000fe4000f8e18ff */
[----:B------:R-:W-:-:S04]  /*1b00*/  SHF.L.U32 R3, R8, 0x1f, RZ ;  /* 0x0000001f08037819 */ /* 0x000fc800000006ff */
[----:B------:R-:W2:Y:S02]  /*1b10*/  SYNCS.PHASECHK.TRANS64.TRYWAIT P0, [R0+URZ+0x140], R3 ;  /* 0x00014003000075a7 */ /* 0x000ea400080011ff */
[----:B--2---:R-:W-:Y:S05]  /*1b20*/  @!P0 BRA `(.L_x_24) ;  /* 0x0000008400e48947 */ /* 0x004fea0003800000 */
.L_x_147:
[----:B------:R3:W-:Y:S01]  /*1b30*/  SYNCS.ARRIVE.TRANS64.A1T0 RZ, [R0+URZ+0x130], RZ ;  /* 0x000130ff00ff79a7 */ /* 0x0007e200081000ff */
[----:B------:R-:W-:-:S05]  /*1b40*/  VIADD R9, R9, 0x1 ;  /* 0x0000000109097836 */ /* 0x000fca0000000000 */
[----:B------:R-:W-:-:S04]  /*1b50*/  ISETP.NE.AND P0, PT, R9, 0x2, PT ;  /* 0x000000020900780c */ /* 0x000fc80003f05270 */
[----:B--2---:R-:W-:Y:S02]  /*1b60*/  SEL R3, RZ, 0x1, P0 ;  /* 0x00000001ff037807 */ /* 0x004fe40000000000 */
[----:B------:R-:W-:Y:S02]  /*1b70*/  SEL R9, R9, RZ, P0 ;  /* 0x000000ff09097207 */ /* 0x000fe40000000000 */
[----:B------:R-:W-:-:S07]  /*1b80*/  LOP3.LUT R8, R8, R3, RZ, 0x3c, !PT ;  /* 0x0000000308087212 */ /* 0x000fce00078e3cff */
.L_x_23:
[----:B------:R-:W-:Y:S01]  /*1b90*/  ULEA UR4, UR6, UR13, 0x3 ;  /* 0x0000000d06047291 */ /* 0x000fe2000f8e18ff */
[----:B---3--:R-:W-:Y:S01]  /*1ba0*/  SHF.L.U32 R0, R12, 0x1f, RZ ;  /* 0x0000001f0c007819 */ /* 0x008fe200000006ff */
[----:B------:R-:W-:Y:S02]  /*1bb0*/  UISETP.GE.U32.AND UP0, UPT, UR46, 0xff, UPT ;  /* 0x000000ff2e00788c */ /* 0x000fe4000bf06070 */
[----:B------:R-:W-:Y:S01]  /*1bc0*/  ULEA UR19, UR34, UR43, 0x8 ;  /* 0x0000002b22137291 */ /* 0x000fe2000f8e40ff */
[----:B------:R-:W-:-:S04]  /*1bd0*/  UMOV UR7, URZ ;  /* 0x000000ff00077c82 */ /* 0x000fc80008000000 */
[----:B------:R2:W3:Y:S01]  /*1be0*/  SYNCS.PHASECHK.TRANS64.TRYWAIT P0, [UR4+0x40], R0 ;  /* 0x00004000ff0075a7 */ /* 0x0004e20008001104 */
[----:B------:R-:W-:-:S04]  /*1bf0*/  ULEA.HI UR4, UR32, UR32, URZ, 0x1 ;  /* 0x0000002020047291 */ /* 0x000fc8000f8f08ff */
[----:B------:R-:W-:-:S04]  /*1c00*/  USHF.L.U32 UR4, UR4, 0x6, URZ ;  /* 0x0000000604047899 */ /* 0x000fc800080006ff */
[----:B------:R-:W-:-:S04]  /*1c10*/  ULOP3.LUT UR35, UR4, 0xffffff80, URZ, 0xc0, !UPT ;  /* 0xffffff8004237892 */ /* 0x000fc8000f8ec0ff */
[----:B------:R-:W-:Y:S01]  /*1c20*/  ULOP3.LUT UR35, UR35, 0x40, UR47, 0xf8, !UPT ;  /* 0x0000004023237892 */ /* 0x000fe2000f8ef82f */
[----:B------:R-:W-:Y:S11]  /*1c30*/  BRA.U !UP0, `(.L_x_25) ;  /* 0x0000000108c47547 */ /* 0x000ff6000b800000 */
[----:B------:R-:W-:Y:S01]  /*1c40*/  UMOV UR10, UR42 ;  /* 0x0000002a000a7c82 */ /* 0x000fe20008000000 */
[----:B------:R-:W-:Y:S01]  /*1c50*/  UMOV UR4, UR6 ;  /* 0x0000000600047c82 */ /* 0x000fe20008000000 */
[----:B------:R-:W-:-:S05]  /*1c60*/  UMOV UR34, URZ ;  /* 0x000000ff00227c82 */ /* 0x000fca0008000000 */
.L_x_31:
[----:B------:R-:W-:Y:S01]  /*1c70*/  ULEA UR33, UR4, UR13, 0x3 ;  /* 0x0000000d04217291 */ /* 0x000fe2000f8e18ff */
[----:B------:R-:W-:Y:S01]  /*1c80*/  @P3 MOV R2, 0xc000 ;  /* 0x0000c00000023802 */ /* 0x000fe20000000f00 */
[----:B-1-34-:R-:W-:Y:S10]  /*1c90*/  @P0 BRA `(.L_x_26) ;  /* 0x00000000000c0947 */ /* 0x01aff40003800000 */
[----:B------:R-:W-:-:S04]  /*1ca0*/  SHF.L.U32 R3, R12, 0x1f, RZ ;  /* 0x0000001f0c037819 */ /* 0x000fc800000006ff */
[----:B------:R-:W3:Y:S02]  /*1cb0*/  SYNCS.PHASECHK.TRANS64.TRYWAIT P0, [UR33+0x40], R3 ;  /* 0x00004003ff0075a7 */ /* 0x000ee40008001121 */
[----:B---3--:R-:W-:Y:S05]  /*1cc0*/  @!P0 BRA `(.L_x_27) ;  /* 0x0000008400908947 */ /* 0x008fea0003800000 */
.L_x_26:
[----:B------:R3:W-:Y:S01]  /*1cd0*/  @P3 SYNCS.ARRIVE.TRANS64 RZ, [UR33], R2 ;  /* 0x00000002ffff39a7 */ /* 0x0007e20008000021 */
[----:B------:R-:W-:Y:S02]  /*1ce0*/  ULOP3.LUT UR5, UR21, 0x2, URZ, 0xfc, !UPT ;  /* 0x0000000215057892 */ /* 0x000fe4000f8efcff */
[----:B------:R-:W-:Y:S02]  /*1cf0*/  UIADD3 UR10, UPT, UPT, UR10, 0x1, URZ ;  /* 0x000000010a0a7890 */ /* 0x000fe4000fffe0ff */
[----:B------:R-:W-:Y:S02]  /*1d00*/  UISETP.NE.AND UP0, UPT, UR5, 0x2, UPT ;  /* 0x000000020500788c */ /* 0x000fe4000bf05270 */
[----:B------:R-:W-:-:S07]  /*1d10*/  UISETP.NE.AND UP2, UPT, UR10, 0x1, UPT ;  /* 0x000000010a00788c */ /* 0x000fce000bf45270 */
[----:B------:R-:W-:Y:S05]  /*1d20*/  BRA.U UP0, `(.L_x_28) ;  /* 0x0000000100047547 */ /* 0x000fea000b800000 */
[----:B-1----:R-:W-:Y:S05]  /*1d30*/  BPT.TRAP 0x1 ;  /* 0x000000040000795c */ /* 0x002fea0000300000 */
.L_x_28:
[----:B------:R-:W-:Y:S04]  /*1d40*/  BSSY.RECONVERGENT B0, `(.L_x_29) ;  /* 0x0000003000007945 */ /* 0x000fe80003800200 */
[----:B------:R-:W-:Y:S05]  /*1d50*/  @!P2 BRA `(.L_x_30) ;  /* 0x000000000004a947 */ /* 0x000fea0003800000 */
[----:B-1----:R-:W-:Y:S05]  /*1d60*/  BPT.TRAP 0x1 ;  /* 0x000000040000795c */ /* 0x002fea0000300000 */
.L_x_30:
[----:B-1----:R-:W-:Y:S05]  /*1d70*/  BSYNC.RECONVERGENT B0 ;  /* 0x0000000000007941 */ /* 0x002fea0003800200 */
.L_x_29:
[----:B------:R-:W-:Y:S02]  /*1d80*/  UIADD3 UR5, UPT, UPT, UR4, 0x1, URZ ;  /* 0x0000000104057890 */ /* 0x000fe4000fffe0ff */
[----:B------:R-:W-:Y:S02]  /*1d90*/  ULEA UR32, UR4, UR13, 0xd ;  /* 0x0000000d04207291 */ /* 0x000fe4000f8e68ff */
[----:B------:R-:W-:Y:S02]  /*1da0*/  UISETP.NE.AND UP0, UPT, UR5, 0x8, UPT ;  /* 0x000000080500788c */ /* 0x000fe4000bf05270 */
[----:B------:R-:W-:Y:S02]  /*1db0*/  UIADD3 UR8, UP1, UPT, UR26, 0x80, URZ ;  /* 0x000000801a087890 */ /* 0x000fe4000ff3e0ff */
[----:B------:R-:W-:Y:S02]  /*1dc0*/  USEL UR7, URZ, 0x1, UP0 ;  /* 0x00000001ff077887 */ /* 0x000fe40008000000 */
[----:B------:R-:W-:-:S02]  /*1dd0*/  USEL UR6, UR5, URZ, UP0 ;  /* 0x000000ff05067287 */ /* 0x000fc40008000000 */
[----:B------:R-:W-:Y:S02]  /*1de0*/  ULEA UR16, UR4, UR28, 0xe ;  /* 0x0000001c04107291 */ /* 0x000fe4000f8e70ff */
[----:B------:R-:W-:Y:S01]  /*1df0*/  ULEA UR5, UR6, UR13, 0x3 ;  /* 0x0000000d06057291 */ /* 0x000fe2000f8e18ff */
[----:B------:R-:W-:Y:S01]  /*1e00*/  LOP3.LUT R12, R12, UR7, RZ, 0x3c, !PT ;  /* 0x000000070c0c7c12 */ /* 0x000fe2000f8e3cff */
[----:B------:R-:W-:Y:S02]  /*1e10*/  UIADD3 UR4, UP0, UPT, UR26, 0x180, URZ ;  /* 0x000001801a047890 */ /* 0x000fe4000ff1e0ff */
[----:B------:R-:W-:Y:S01]  /*1e20*/  ULOP3.LUT UR33, UR33, 0xfefffff8, URZ, 0xc0, !UPT ;  /* 0xfefffff821217892 */ /* 0x000fe2000f8ec0ff */
[----:B--2---:R-:W-:Y:S01]  /*1e30*/  SHF.L.U32 R0, R12, 0x1f, RZ ;  /* 0x0000001f0c007819 */ /* 0x004fe200000006ff */
[----:B------:R-:W-:Y:S02]  /*1e40*/  UIADD3.X UR9, UPT, UPT, URZ, UR27, URZ, UP1, !UPT ;  /* 0x0000001bff097290 */ /* 0x000fe40008ffe4ff */
[----:B------:R-:W-:Y:S01]  /*1e50*/  UIADD3 UR32, UPT, UPT, UR32, 0x6300, URZ ;  /* 0x0000630020207890 */ /* 0x000fe2000fffe0ff */
[----:B------:R4:W1:Y:S01]  /*1e60*/  SYNCS.PHASECHK.TRANS64.TRYWAIT P0, [UR5+0x40], R0 ;  /* 0x00004000ff0075a7 */ /* 0x0008620008001105 */
[----:B------:R-:W-:-:S02]  /*1e70*/  UIADD3 UR16, UPT, UPT, UR13, 0x16300, UR16 ;  /* 0x000163000d107890 */ /* 0x000fc4000fffe010 */
[----:B------:R-:W-:Y:S02]  /*1e80*/  UIADD3.X UR5, UPT, UPT, URZ, UR27, URZ, UP0, !UPT ;  /* 0x0000001bff057290 */ /* 0x000fe400087fe4ff */
[----:B------:R-:W-:Y:S01]  /*1e90*/  UPRMT UR7, URZ, 0x5410, UR24 ;  /* 0x00005410ff077896 */ /* 0x000fe20008000018 */
[----:B------:R-:W-:Y:S01]  /*1ea0*/  UMOV UR14, 0x0 ;  /* 0x00000000000e7882 */ /* 0x000fe20000000000 */
[----:B------:R-:W-:Y:S01]  /*1eb0*/  UMOV UR15, 0x10000000 ;  /* 0x10000000000f7882 */ /* 0x000fe20000000000 */
[----:B------:R-:W-:Y:S01]  /*1ec0*/  UMOV UR18, UR34 ;  /* 0x0000002200127c82 */ /* 0x000fe20008000000 */
[----:B------:R-:W-:Y:S01]  /*1ed0*/  UMOV UR20, UR36 ;  /* 0x0000002400147c82 */ /* 0x000fe20008000000 */
[----:B------:R-:W-:Y:S01]  /*1ee0*/  UMOV UR17, UR33 ;  /* 0x0000002100117c82 */ /* 0x000fe20008000000 */
[----:B------:R2:W-:Y:S03]  /*1ef0*/  UTMALDG.3D.2CTA [UR32], [UR8], desc[UR14] ;  /* 0x00000e20080075b4 */ /* 0x0005e60008211000 */
[----:B------:R3:W-:Y:S01]  /*1f00*/  UTMALDG.3D.MULTICAST.2CTA [UR16], [UR4], UR7, desc[UR14] ;  /* 0x00000e10040073b4 */ /* 0x0007e20008211807 */
[----:B--2---:R-:W-:Y:S01]  /*1f10*/  UIADD3 UR34, UPT, UPT, UR34, 0x80, URZ ;  /* 0x0000008022227890 */ /* 0x004fe2000fffe0ff */
[----:B---3--:R-:W-:Y:S01]  /*1f20*/  UMOV UR7, UR29 ;  /* 0x0000001d00077c82 */ /* 0x008fe20008000000 */
[----:B------:R-:W-:Y:S01]  /*1f30*/  UMOV UR4, UR6 ;  /* 0x0000000600047c82 */ /* 0x000fe20008000000 */
[----:B------:R-:W-:Y:S09]  /*1f40*/  BRA.U UP2, `(.L_x_31) ;  /* 0xfffffffd02487547 */ /* 0x000ff2000b83ffff */
.L_x_25:
[----:B------:R-:W-:Y:S01]  /*1f50*/  ULEA UR4, UR6, UR13, 0x3 ;  /* 0x0000000d06047291 */ /* 0x000fe2000f8e18ff */
[----:B--2-4-:R-:W-:Y:S01]  /*1f60*/  SHF.L.U32 R0, R12, 0x1f, RZ ;  /* 0x0000001f0c007819 */ /* 0x014fe200000006ff */
[----:B------:R-:W-:Y:S01]  /*1f70*/  @!P1 SYNCS.ARRIVE.TRANS64.A1T0 RZ, [UR13+0xc8], RZ ;  /* 0x0000c8ffffff99a7 */ /* 0x000fe2000810000d */
[----:B------:R-:W-:-:S06]  /*1f80*/  UISETP.GT.AND UP0, UPT, UR41, UR40, UPT ;  /* 0x000000282900728c */ /* 0x000fcc000bf04270 */
[----:B-1-3--:R1:W2:Y:S03]  /*1f90*/  SYNCS.PHASECHK.TRANS64.TRYWAIT P0, [UR4+0x40], R0 ;  /* 0x00004000ff0075a7 */ /* 0x00a2a60008001104 */
[----:B------:R-:W-:Y:S05]  /*1fa0*/  BRA.U !UP0, `(.L_x_32) ;  /* 0x0000000108c07547 */ /* 0x000fea000b800000 */
[----:B------:R-:W-:Y:S01]  /*1fb0*/  UIADD3 UR25, UPT, UPT, UR44, UR7, URZ ;  /* 0x000000072c197290 */ /* 0x000fe2000fffe0ff */
[----:B------:R-:W-:-:S11]  /*1fc0*/  UMOV UR4, UR6 ;  /* 0x0000000600047c82 */ /* 0x000fd60008000000 */
.L_x_38:
[----:B------:R-:W-:Y:S01]  /*1fd0*/  ULEA UR9, UR4, UR13, 0x3 ;  /* 0x0000000d04097291 */ /* 0x000fe2000f8e18ff */
[----:B--2---:R-:W-:Y:S01]  /*1fe0*/  @P3 MOV R2, 0xc000 ;  /* 0x0000c00000023802 */ /* 0x004fe20000000f00 */
[----:B--234-:R-:W-:Y:S10]  /*1ff0*/  @P0 BRA `(.L_x_33) ;  /* 0x00000000000c0947 */ /* 0x01cff40003800000 */
[----:B------:R-:W-:-:S04]  /*2000*/  SHF.L.U32 R3, R12, 0x1f, RZ ;  /* 0x0000001f0c037819 */ /* 0x000fc800000006ff */
[----:B------:R-:W2:Y:S02]  /*2010*/  SYNCS.PHASECHK.TRANS64.TRYWAIT P0, [UR9+0x40], R3 ;  /* 0x00004003ff0075a7 */ /* 0x000ea40008001109 */
[----:B--2---:R-:W-:Y:S05]  /*2020*/  @!P0 BRA `(.L_x_34) ;  /* 0x0000008000d08947 */ /* 0x004fea0003800000 */
.L_x_33:
[----:B------:R2:W-:Y:S01]  /*2030*/  @P3 SYNCS.ARRIVE.TRANS64 RZ, [UR9], R2 ;  /* 0x00000002ffff39a7 */ /* 0x0005e20008000009 */
[----:B------:R-:W-:-:S04]  /*2040*/  ULOP3.LUT UR5, UR21, 0x2, URZ, 0xfc, !UPT ;  /* 0x0000000215057892 */ /* 0x000fc8000f8efcff */
[----:B------:R-:W-:-:S09]  /*2050*/  UISETP.NE.AND UP0, UPT, UR5, 0x2, UPT ;  /* 0x000000020500788c */ /* 0x000fd2000bf05270 */
[----:B------:R-:W-:Y:S05]  /*2060*/  BRA.U UP0, `(.L_x_35) ;  /* 0x0000000100047547 */ /* 0x000fea000b800000 */
[----:B------:R-:W-:Y:S05]  /*2070*/  BPT.TRAP 0x1 ;  /* 0x000000040000795c */ /* 0x000fea0000300000 */
.L_x_35:
[----:B------:R-:W-:Y:S04]  /*2080*/  BSSY.RECONVERGENT B0, `(.L_x_36) ;  /* 0x0000003000007945 */ /* 0x000fe80003800200 */
[----:B------:R-:W-:Y:S05]  /*2090*/  @!P2 BRA `(.L_x_37) ;  /* 0x000000000004a947 */ /* 0x000fea0003800000 */
[----:B------:R-:W-:Y:S05]  /*20a0*/  BPT.TRAP 0x1 ;  /* 0x000000040000795c */ /* 0x000fea0000300000 */
.L_x_37:
[----:B------:R-:W-:Y:S05]  /*20b0*/  BSYNC.RECONVERGENT B0 ;  /* 0x0000000000007941 */ /* 0x000fea0003800200 */
.L_x_36:
[----:B------:R-:W-:Y:S02]  /*20c0*/  UIADD3 UR5, UPT, UPT, UR4, 0x1, URZ ;  /* 0x0000000104057890 */ /* 0x000fe4000fffe0ff */
[----:B------:R-:W-:Y:S02]  /*20d0*/  USHF.L.U32 UR10, UR7, 0x7, URZ ;  /* 0x00000007070a7899 */ /* 0x000fe400080006ff */
[----:B------:R-:W-:Y:S02]  /*20e0*/  UISETP.NE.AND UP0, UPT, UR5, 0x8, UPT ;  /* 0x000000080500788c */ /* 0x000fe4000bf05270 */
[----:B------:R-:W-:Y:S02]  /*20f0*/  UIADD3 UR7, UPT, UPT, UR7, 0x1, URZ ;  /* 0x0000000107077890 */ /* 0x000fe4000fffe0ff */
[----:B------:R-:W-:Y:S02]  /*2100*/  USEL UR8, URZ, 0x1, UP0 ;  /* 0x00000001ff087887 */ /* 0x000fe40008000000 */
[----:B------:R-:W-:-:S02]  /*2110*/  USEL UR6, UR5, URZ, UP0 ;  /* 0x000000ff05067287 */ /* 0x000fc40008000000 */
[----:B------:R-:W-:Y:S02]  /*2120*/  UIADD3 UR22, UP0, UPT, UR26, 0x180, URZ ;  /* 0x000001801a167890 */ /* 0x000fe4000ff1e0ff */
[----:B------:R-:W-:Y:S01]  /*2130*/  LOP3.LUT R12, R12, UR8, RZ, 0x3c, !PT ;  /* 0x000000080c0c7c12 */ /* 0x000fe2000f8e3cff */
[----:B------:R-:W-:Y:S02]  /*2140*/  ULEA UR8, UR4, UR13, 0xd ;  /* 0x0000000d04087291 */ /* 0x000fe4000f8e68ff */
[----:B------:R-:W-:Y:S01]  /*2150*/  UIADD3 UR14, UP1, UPT, UR26, 0x80, URZ ;  /* 0x000000801a0e7890 */ /* 0x000fe2000ff3e0ff */
[----:B-1----:R-:W-:Y:S01]  /*2160*/  SHF.L.U32 R0, R12, 0x1f, RZ ;  /* 0x0000001f0c007819 */ /* 0x002fe200000006ff */
[----:B------:R-:W-:Y:S02]  /*2170*/  UIADD3.X UR23, UPT, UPT, URZ, UR27, URZ, UP0, !UPT ;  /* 0x0000001bff177290 */ /* 0x000fe400087fe4ff */
[----:B------:R-:W-:Y:S02]  /*2180*/  UISETP.NE.AND UP0, UPT, UR7, UR25, UPT ;  /* 0x000000190700728c */ /* 0x000fe4000bf05270 */
[----:B------:R-:W-:-:S02]  /*2190*/  ULEA UR5, UR6, UR13, 0x3 ;  /* 0x0000000d06057291 */ /* 0x000fc4000f8e18ff */
[----:B------:R-:W-:Y:S02]  /*21a0*/  ULOP3.LUT UR9, UR9, 0xfefffff8, URZ, 0xc0, !UPT ;  /* 0xfefffff809097892 */ /* 0x000fe4000f8ec0ff */
[----:B------:R-:W-:Y:S02]  /*21b0*/  ULEA UR16, UR4, UR30, 0xe ;  /* 0x0000001e04107291 */ /* 0x000fe4000f8e70ff */
[----:B------:R-:W-:Y:S02]  /*21c0*/  UIADD3 UR8, UPT, UPT, UR8, 0x6300, URZ ;  /* 0x0000630008087890 */ /* 0x000fe4000fffe0ff */
[----:B------:R-:W-:Y:S01]  /*21d0*/  UIADD3.X UR15, UPT, UPT, URZ, UR27, URZ, UP1, !UPT ;  /* 0x0000001bff0f7290 */ /* 0x000fe20008ffe4ff */
[----:B------:R3:W4:Y:S01]  /*21e0*/  SYNCS.PHASECHK.TRANS64.TRYWAIT P0, [UR5+0x40], R0 ;  /* 0x00004000ff0075a7 */ /* 0x0007220008001105 */
[----:B------:R-:W-:Y:S01]  /*21f0*/  UPRMT UR4, URZ, 0x5410, UR24 ;  /* 0x00005410ff047896 */ /* 0x000fe20008000018 */
[----:B------:R-:W-:Y:S01]  /*2200*/  UMOV UR32, 0x0 ;  /* 0x0000000000207882 */ /* 0x000fe20000000000 */
[----:B------:R-:W-:Y:S01]  /*2210*/  UMOV UR33, 0x10000000 ;  /* 0x1000000000217882 */ /* 0x000fe20000000000 */
[----:B------:R-:W-:Y:S01]  /*2220*/  UMOV UR11, UR35 ;  /* 0x00000023000b7c82 */ /* 0x000fe20008000000 */
[----:B------:R-:W-:Y:S01]  /*2230*/  UMOV UR12, UR36 ;  /* 0x00000024000c7c82 */ /* 0x000fe20008000000 */
[----:B------:R-:W-:Y:S01]  /*2240*/  UMOV UR20, UR36 ;  /* 0x0000002400147c82 */ /* 0x000fe20008000000 */
[----:B------:R-:W-:Y:S01]  /*2250*/  UMOV UR17, UR9 ;  /* 0x0000000900117c82 */ /* 0x000fe20008000000 */
[----:B------:R-:W-:Y:S01]  /*2260*/  UMOV UR18, UR10 ;  /* 0x0000000a00127c82 */ /* 0x000fe20008000000 */
[----:B------:R-:W-:Y:S01]  /*2270*/  UTMALDG.3D.2CTA [UR8], [UR14], desc[UR32] ;  /* 0x000020080e0075b4 */ /* 0x000fe20008211000 */
[----:B------:R1:W-:Y:S02]  /*2280*/  UTMALDG.3D.MULTICAST.2CTA [UR16], [UR22], UR4, desc[UR32] ;  /* 0x00002010160073b4 */ /* 0x0003e40008211804 */
[----:B-1----:R-:W-:Y:S01]  /*2290*/  UMOV UR4, UR6 ;  /* 0x0000000600047c82 */ /* 0x002fe20008000000 */
[----:B------:R-:W-:Y:S05]  /*22a0*/  BRA.U UP0, `(.L_x_38) ;  /* 0xfffffffd00487547 */ /* 0x000fea000b83ffff */
.L_x_32:
[C---:B------:R-:W-:Y:S01]  /*22b0*/  LEA R3, R11.reuse, UR13, 0x3 ;  /* 0x0000000d0b037c11 */ /* 0x040fe2000f8e18ff */
[----:B------:R-:W-:Y:S01]  /*22c0*/  NOP ;  /* 0x0000000000007918 */ /* 0x000fe20000000000 */
[----:B-1-3--:R-:W-:Y:S02]  /*22d0*/  SHF.L.U32 R0, R10, 0x1f, RZ ;  /* 0x0000001f0a007819 */ /* 0x00afe400000006ff */
[----:B------:R-:W-:Y:S02]  /*22e0*/  LEA R5, R11, UR13, 0x4 ;  /* 0x0000000d0b057c11 */ /* 0x000fe4000f8e20ff */
[----:B--2-4-:R-:W1:Y:S02]  /*22f0*/  SYNCS.PHASECHK.TRANS64.TRYWAIT P0, [R3+URZ+0xd0], R0 ;  /* 0x0000d000030075a7 */ /* 0x014e6400080011ff */
[----:B-1----:R-:W-:Y:S05]  /*2300*/  @!P0 BRA `(.L_x_39) ;  /* 0x0000008000308947 */ /* 0x002fea0003800000 */
.L_x_150:
[----:B------:R-:W2:Y:S01]  /*2310*/  LDS.128 R4, [R5+0x160] ;  /* 0x0001600005047984 */ /* 0x000ea20000000c00 */
[----:B------:R-:W-:Y:S01]  /*2320*/  UISETP.GE.AND UP0, UPT, UR45, 0x1, UPT ;  /* 0x000000012d00788c */ /* 0x000fe2000bf06270 */
[----:B------:R-:W-:Y:S01]  /*2330*/  @!PT LDS RZ, [RZ] ;  /* 0x00000000fffff984 */ /* 0x000fe20000000800 */
[----:B------:R-:W-:Y:S01]  /*2340*/  @!PT LDS RZ, [RZ] ;  /* 0x00000000fffff984 */ /* 0x000fe20000000800 */
[----:B------:R-:W-:Y:S01]  /*2350*/  @!PT LDS RZ, [RZ] ;  /* 0x00000000fffff984 */ /* 0x000fe20000000800 */
[----:B------:R-:W-:Y:S01]  /*2360*/  @!PT LDS RZ, [RZ] ;  /* 0x00000000fffff984 */ /* 0x000fe20000000800 */
[----:B------:R3:W-:Y:S06]  /*2370*/  MEMBAR.ALL.CTA ;  /* 0x0000000000007992 */ /* 0x0007ec0000008000 */
[----:B---3--:R-:W3:Y:S01]  /*2380*/  FENCE.VIEW.ASYNC.S ;  /* 0x00000000000073c6 */ /* 0x008ee20000000000 */
[----:B--2---:R-:W-:-:S13]  /*2390*/  LOP3.LUT P0, RZ, R6, 0x1, RZ, 0xc0, !PT ;  /* 0x0000000106ff7812 */ /* 0x004fda000780c0ff */
[----:B---3--:R-:W-:Y:S01]  /*23a0*/  VOTEU.ANY UP1, P0 ;  /* 0x0000000000ff7886 */ /* 0x008fe20000020100 */
[----:B------:R-:W-:-:S13]  /*23b0*/  PLOP3.LUT P0, PT, PT, PT, UP1, 0x80, 0x8 ;  /* 0x000000000008781c */ /* 0x000fda0003f0f018 */
[----:B-1----:R-:W-:Y:S02]  /*23c0*/  @P0 LOP3.LUT R0, R5, 0xffff, RZ, 0xc0, !PT ;  /* 0x0000ffff05000812 */ /* 0x002fe400078ec0ff */
[----:B------:R-:W-:Y:S02]  /*23d0*/  @P0 MOV R2, R4 ;  /* 0x0000000400020202 */ /* 0x000fe40000000f00 */
[----:B------:R-:W-:Y:S01]  /*23e0*/  @P0 R2UR UR5, R0 ;  /* 0x00000000000502ca */ /* 0x000fe200000e0000 */
[----:B------:R-:W-:Y:S01]  /*23f0*/  VIADD R0, R3, 0xe0 ;  /* 0x000000e003007836 */ /* 0x000fe20000000000 */
[----:B------:R-:W-:Y:S02]  /*2400*/  @P0 SHF.R.U32.HI R4, RZ, 0x10, R5 ;  /* 0x00000010ff040819 */ /* 0x000fe40000011605 */
[----:B------:R-:W-:Y:S02]  /*2410*/  @P0 R2UR UR7, R2 ;  /* 0x00000000020702ca */ /* 0x000fe400000e0000 */
[----:B------:R-:W-:-:S02]  /*2420*/  PRMT R0, RZ, 0x654, R0 ;  /* 0x00000654ff007816 */ /* 0x000fc40000000000 */
[----:B------:R-:W-:Y:S02]  /*2430*/  @P0 R2UR UR4, R4 ;  /* 0x00000000040402ca */ /* 0x000fe400000e0000 */
[----:B------:R1:W-:Y:S03]  /*2440*/  SYNCS.ARRIVE.TRANS64.RED.A1T0 RZ, [R0+URZ], RZ ;  /* 0x000000ff00ff79a7 */ /* 0x0003e600081004ff */
[----:B------:R-:W-:-:S04]  /*2450*/  @UP1 UMOV UR31, UR5 ;  /* 0x00000005001f1c82 */ /* 0x000fc80008000000 */
[----:B------:R-:W-:-:S04]  /*2460*/  @UP1 UMOV UR37, UR7 ;  /* 0x0000000700251c82 */ /* 0x000fc80008000000 */
[----:B------:R-:W-:Y:S01]  /*2470*/  @UP1 UMOV UR36, UR4 ;  /* 0x0000000400241c82 */ /* 0x000fe20008000000 */
[----:B------:R-:W-:Y:S05]  /*2480*/  BRA.U !UP0, `(.L_x_40) ;  /* 0x0000000108d47547 */ /* 0x000fea000b800000 */
[----:B------:R-:W2:Y:S01]  /*2490*/  LDCU.128 UR16, c[0x0][0xb10] ;  /* 0x00016200ff1077ac */ /* 0x000ea20008000c00 */
[----:B------:R-:W3:Y:S01]  /*24a0*/  LDCU UR12, c[0x0][0xb20] ;  /* 0x00016400ff0c77ac */ /* 0x000ee20008000800 */
[----:B------:R-:W4:Y:S01]  /*24b0*/  LDCU UR20, c[0x0][0xb0c] ;  /* 0x00016180ff1477ac */ /* 0x000f220008000800 */
[----:B------:R-:W1:Y:S01]  /*24c0*/  LDCU.64 UR8, c[0x0][0xb28] ;  /* 0x00016500ff0877ac */ /* 0x000e620008000a00 */
[----:B------:R-:W-:Y:S02]  /*24d0*/  UISETP.NE.AND UP3, UPT, UR45, 0x1, UPT ;  /* 0x000000012d00788c */ /* 0x000fe4000bf65270 */
[----:B--2---:R-:W-:Y:S02]  /*24e0*/  UIMAD.WIDE.U32 UR10, UR38, UR19, URZ ;  /* 0x00000013260a72a5 */ /* 0x004fe4000f8e00ff */
[----:B------:R-:W-:Y:S02]  /*24f0*/  UIMAD.WIDE.U32 UR4, UR39, UR16, URZ ;  /* 0x00000010270472a5 */ /* 0x000fe4000f8e00ff */
[----:B------:R-:W-:-:S02]  /*2500*/  UISETP.NE.AND UP0, UPT, UR18, 0x1, UPT ;  /* 0x000000011200788c */ /* 0x000fc4000bf05270 */
[----:B------:R-:W-:Y:S01]  /*2510*/  UIMAD.WIDE.U32 UR22, UR31, UR19, URZ ;  /* 0x000000131f1672a5 */ /* 0x000fe2000f8e00ff */
[----:B------:R-:W-:Y:S02]  /*2520*/  UMOV UR10, UR11 ;  /* 0x0000000b000a7c82 */ /* 0x000fe40008000000 */
[----:B------:R-:W-:Y:S01]  /*2530*/  UMOV UR4, UR5 ;  /* 0x0000000500047c82 */ /* 0x000fe20008000000 */
[----:B---3--:R-:W-:Y:S02]  /*2540*/  USHF.R.U32.HI UR10, URZ, UR12, UR10 ;  /* 0x0000000cff0a7299 */ /* 0x008fe4000801160a */
[----:B----4-:R-:W-:Y:S02]  /*2550*/  UISETP.NE.AND UP2, UPT, UR20, 0x1, UPT ;  /* 0x000000011400788c */ /* 0x010fe4000bf45270 */
[----:B------:R-:W-:Y:S02]  /*2560*/  USHF.R.U32.HI UR4, URZ, UR17, UR4 ;  /* 0x00000011ff047299 */ /* 0x000fe40008011604 */
[----:B------:R-:W-:-:S02]  /*2570*/  USEL UR5, UR38, UR10, !UP0 ;  /* 0x0000000a26057287 */ /* 0x000fc4000c000000 */
[----:B------:R-:W-:Y:S02]  /*2580*/  USEL UR7, UR39, UR4, !UP2 ;  /* 0x0000000427077287 */ /* 0x000fe4000d000000 */
[----:B-1----:R-:W-:Y:S01]  /*2590*/  UIMAD.WIDE.U32 UR10, UR5, UR8, URZ ;  /* 0x00000008050a72a5 */ /* 0x002fe2000f8e00ff */
[----:B------:R-:W-:Y:S01]  /*25a0*/  UMOV UR4, UR23 ;  /* 0x0000001700047c82 */ /* 0x000fe20008000000 */
[----:B------:R-:W-:Y:S02]  /*25b0*/  UIMAD.WIDE.U32 UR14, UR37, UR16, URZ ;  /* 0x00000010250e72a5 */ /* 0x000fe4000f8e00ff */
[----:B------:R-:W-:-:S03]  /*25c0*/  UIMAD.WIDE.U32 UR22, UR7, UR8, URZ ;  /* 0x00000008071672a5 */ /* 0x000fc6000f8e00ff */
[----:B------:R-:W-:Y:S01]  /*25d0*/  UMOV UR10, UR11 ;  /* 0x0000000b000a7c82 */ /* 0x000fe20008000000 */
[----:B------:R-:W-:Y:S02]  /*25e0*/  USHF.R.U32.HI UR4, URZ, UR12, UR4 ;  /* 0x0000000cff047299 */ /* 0x000fe40008011604 */
[----:B------:R-:W-:Y:S01]  /*25f0*/  @UP3 USHF.R.U32.HI UR5, URZ, UR9, UR10 ;  /* 0x00000009ff053299 */ /* 0x000fe2000801160a */
[----:B------:R-:W-:Y:S01]  /*2600*/  UMOV UR14, UR15 ;  /* 0x0000000f000e7c82 */ /* 0x000fe20008000000 */
[----:B------:R-:W-:Y:S01]  /*2610*/  UMOV UR22, UR23 ;  /* 0x0000001700167c82 */ /* 0x000fe20008000000 */
[----:B------:R-:W-:Y:S02]  /*2620*/  USHF.R.U32.HI UR17, URZ, UR17, UR14 ;  /* 0x00000011ff117299 */ /* 0x000fe4000801160e */
[----:B------:R-:W-:Y:S02]  /*2630*/  USEL UR4, UR31, UR4, !UP0 ;  /* 0x000000041f047287 */ /* 0x000fe4000c000000 */
[----:B------:R-:W-:-:S02]  /*2640*/  @UP3 USHF.R.U32.HI UR7, URZ, UR9, UR22 ;  /* 0x00000009ff073299 */ /* 0x000fc40008011616 */
[----:B------:R-:W-:Y:S02]  /*2650*/  UIMAD UR10, UR45, UR5, URZ ;  /* 0x000000052d0a72a4 */ /* 0x000fe4000f8e02ff */
[----:B------:R-:W-:Y:S02]  /*2660*/  USEL UR5, UR37, UR17, !UP2 ;  /* 0x0000001125057287 */ /* 0x000fe4000d000000 */
[----:B------:R-:W-:Y:S02]  /*2670*/  UIMAD UR12, UR45, UR7, URZ ;  /* 0x000000072d0c72a4 */ /* 0x000fe4000f8e02ff */
[----:B------:R-:W-:Y:S02]  /*2680*/  UISETP.GE.AND UP0, UPT, UR4, UR10, UPT ;  /* 0x0000000a0400728c */ /* 0x000fe4000bf06270 */
[----:B------:R-:W-:Y:S02]  /*2690*/  UIMAD.WIDE.U32 UR10, UR4, UR8, URZ ;  /* 0x00000008040a72a5 */ /* 0x000fe4000f8e00ff */
[----:B------:R-:W-:-:S02]  /*26a0*/  UISETP.GE.OR UP0, UPT, UR5, UR12, UP0 ;  /* 0x0000000c0500728c */ /* 0x000fc40008706670 */
[----:B------:R-:W-:Y:S02]  /*26b0*/  UIMAD.WIDE.U32 UR14, UR5, UR8, URZ ;  /* 0x00000008050e72a5 */ /* 0x000fe4000f8e00ff */
[----:B------:R-:W-:Y:S01]  /*26c0*/  UIADD3 UR12, UPT, UPT, -UR5, URZ, URZ ;  /* 0x000000ff050c7290 */ /* 0x000fe2000fffe1ff */
[----:B------:R-:W-:Y:S01]  /*26d0*/  UMOV UR10, UR11 ;  /* 0x0000000b000a7c82 */ /* 0x000fe20008000000 */
[----:B------:R-:W-:Y:S02]  /*26e0*/  UIADD3 UR11, UPT, UPT, -UR4, URZ, URZ ;  /* 0x000000ff040b7290 */ /* 0x000fe4000fffe1ff */
[----:B------:R-:W-:-:S03]  /*26f0*/  USHF.R.U32.HI UR10, URZ, UR9, UR10 ;  /* 0x00000009ff0a7299 */ /* 0x000fc6000801160a */
[----:B------:R-:W-:Y:S01]  /*2700*/  @!UP0 UMOV UR8, UR15 ;  /* 0x0000000f00088c82 */ /* 0x000fe20008000000 */
[----:B------:R-:W-:Y:S02]  /*2710*/  UIMAD UR11, UR18, UR11, UR31 ;  /* 0x0000000b120b72a4 */ /* 0x000fe4000f8e021f */
[----:B------:R-:W-:Y:S02]  /*2720*/  USEL UR10, UR4, UR10, !UP3 ;  /* 0x0000000a040a7287 */ /* 0x000fe4000d800000 */
[----:B------:R-:W-:Y:S02]  /*2730*/  @!UP0 USHF.R.U32.HI UR8, URZ, UR9, UR8 ;  /* 0x00000009ff088299 */ /* 0x000fe40008011608 */
[----:B------:R-:W-:Y:S02]  /*2740*/  UIADD3 UR9, UPT, UPT, -UR10, URZ, URZ ;  /* 0x000000ff0a097290 */ /* 0x000fe4000fffe1ff */
[----:B------:R-:W-:Y:S02]  /*2750*/  @!UP0 USEL UR8, UR5, UR8, !UP3 ;  /* 0x0000000805088287 */ /* 0x000fe4000d800000 */
[----:B------:R-:W-:-:S02]  /*2760*/  UIMAD UR9, UR45, UR9, UR4 ;  /* 0x000000092d0972a4 */ /* 0x000fc4000f8e0204 */
[----:B------:R-:W-:Y:S02]  /*2770*/  @!UP0 UIADD3 UR10, UPT, UPT, UR10, -UR8, URZ ;  /* 0x800000080a0a8290 */ /* 0x000fe4000fffe0ff */
[----:B------:R-:W-:Y:S02]  /*2780*/  @!UP0 UIMAD UR8, UR9, UR7, UR8 ;  /* 0x00000007090882a4 */ /* 0x000fe4000f8e0208 */
[----:B------:R-:W-:Y:S02]  /*2790*/  @!UP0 UIMAD UR4, UR45, UR10, UR5 ;  /* 0x0000000a2d0482a4 */ /* 0x000fe4000f8e0205 */
[----:B------:R-:W-:Y:S02]  /*27a0*/  UIMAD UR7, UR20, UR12, UR37 ;  /* 0x0000000c140772a4 */ /* 0x000fe4000f8e0225 */
[----:B------:R-:W-:Y:S01]  /*27b0*/  UIMAD UR31, UR4, UR18, UR11 ;  /* 0x00000012041f72a4 */ /* 0x000fe2000f8e020b */
[----:B------:R-:W-:Y:S02]  /*27c0*/  @!UP0 UMOV UR5, UR8 ;  /* 0x0000000800058c82 */ /* 0x000fe40008000000 */
[----:B------:R-:W-:-:S12]  /*27d0*/  UIMAD UR37, UR5, UR20, UR7 ;  /* 0x00000014052572a4 */ /* 0x000fd8000f8e0207 */
.L_x_40:
[----:B------:R-:W2:Y:S02]  /*27e0*/  LDCU UR4, c[0x0][0xb30] ;  /* 0x00016600ff0477ac */ /* 0x000ea40008000800 */
[----:B--2---:R-:W-:-:S09]  /*27f0*/  UISETP.NE.AND UP0, UPT, UR4, 0x1, UPT ;  /* 0x000000010400788c */ /* 0x004fd2000bf05270 */
[----:B------:R-:W-:Y:S05]  /*2800*/  BRA.U UP0, `(.L_x_41) ;  /* 0x0000000100447547 */ /* 0x000fea000b800000 */
[----:B------:R-:W2:Y:S01]  /*2810*/  LDCU.128 UR16, c[0x0][0xb10] ;  /* 0x00016200ff1077ac */ /* 0x000ea20008000c00 */
[----:B------:R-:W3:Y:S01]  /*2820*/  LDCU UR10, c[0x0][0xb0c] ;  /* 0x00016180ff0a77ac */ /* 0x000ee20008000800 */
[----:B------:R-:W4:Y:S01]  /*2830*/  LDCU UR7, c[0x0][0xb20] ;  /* 0x00016400ff0777ac */ /* 0x000f220008000800 */
[----:B--2---:R-:W-:Y:S02]  /*2840*/  UIMAD.WIDE.U32 UR8, UR37, UR16, URZ ;  /* 0x00000010250872a5 */ /* 0x004fe4000f8e00ff */
[----:B------:R-:W-:Y:S02]  /*2850*/  UIMAD.WIDE.U32 UR4, UR31, UR19, URZ ;  /* 0x000000131f0472a5 */ /* 0x000fe4000f8e00ff */
[----:B---3--:R-:W-:Y:S02]  /*2860*/  UISETP.NE.AND UP2, UPT, UR10, 0x1, UPT ;  /* 0x000000010a00788c */ /* 0x008fe4000bf45270 */
[----:B------:R-:W-:Y:S01]  /*2870*/  UISETP.NE.AND UP0, UPT, UR18, 0x1, UPT ;  /* 0x000000011200788c */ /* 0x000fe2000bf05270 */
[----:B------:R-:W-:-:S02]  /*2880*/  UMOV UR8, UR9 ;  /* 0x0000000900087c82 */ /* 0x000fc40008000000 */
[----:B------:R-:W-:Y:S01]  /*2890*/  UMOV UR4, UR5 ;  /* 0x0000000500047c82 */ /* 0x000fe20008000000 */
[----:B------:R-:W-:Y:S02]  /*28a0*/  USHF.R.U32.HI UR17, URZ, UR17, UR8 ;  /* 0x00000011ff117299 */ /* 0x000fe40008011608 */
[----:B----4-:R-:W-:Y:S02]  /*28b0*/  USHF.R.U32.HI UR4, URZ, UR7, UR4 ;  /* 0x00000007ff047299 */ /* 0x010fe40008011604 */
[----:B------:R-:W-:Y:S02]  /*28c0*/  USEL UR5, UR37, UR17, !UP2 ;  /* 0x0000001125057287 */ /* 0x000fe4000d000000 */
[----:B------:R-:W-:-:S04]  /*28d0*/  USEL UR4, UR31, UR4, !UP0 ;  /* 0x000000041f047287 */ /* 0x000fc8000c000000 */
[----:B------:R-:W-:Y:S02]  /*28e0*/  UIADD3 UR7, UPT, UPT, UR5, -UR4, URZ ;  /* 0x8000000405077290 */ /* 0x000fe4000fffe0ff */
[----:B------:R-:W-:Y:S02]  /*28f0*/  UIADD3 UR4, UPT, UPT, -UR5, UR4, URZ ;  /* 0x0000000405047290 */ /* 0x000fe4000fffe1ff */
[----:B------:R-:W-:Y:S02]  /*2900*/  UIMAD UR31, UR7, UR18, UR31 ;  /* 0x00000012071f72a4 */ /* 0x000fe4000f8e021f */
[----:B------:R-:W-:-:S12]  /*2910*/  UIMAD UR37, UR4, UR10, UR37 ;  /* 0x0000000a042572a4 */ /* 0x000fd8000f8e0225 */
.L_x_41:
[----:B------:R-:W-:Y:S01]  /*2920*/  VIADD R11, R11, 0x1 ;  /* 0x000000010b0b7836 */ /* 0x000fe20000000000 */
[----:B------:R-:W-:Y:S01]  /*2930*/  R2UR UR4, R88 ;  /* 0x00000000580472ca */ /* 0x000fe200000e0000 */
[----:B------:R-:W-:Y:S01]  /*2940*/  UIADD3 UR32, UPT, UPT, UR37, UR59, URZ ;  /* 0x0000003b25207290 */ /* 0x000fe2000fffe0ff */
[----:B------:R-:W-:Y:S02]  /*2950*/  PLOP3.LUT P1, PT, PT, PT, PT, 0x80, 0x8 ;  /* 0x000000000008781c */ /* 0x000fe40003f2f070 */
[----:B------:R-:W-:-:S04]  /*2960*/  ISETP.NE.AND P0, PT, R11, 0x2, PT ;  /* 0x000000020b00780c */ /* 0x000fc80003f05270 */
[----:B------:R-:W-:Y:S02]  /*2970*/  SEL R3, RZ, 0x1, P0 ;  /* 0x00000001ff037807 */ /* 0x000fe40000000000 */
[----:B------:R-:W-:Y:S02]  /*2980*/  SEL R11, R11, RZ, P0 ;  /* 0x000000ff0b0b7207 */ /* 0x000fe40000000000 */
[----:B------:R-:W-:Y:S01]  /*2990*/  LOP3.LUT R10, R10, R3, RZ, 0x3c, !PT ;  /* 0x000000030a0a7212 */ /* 0x000fe200078e3cff */
[----:B------:R-:W-:Y:S01]  /*29a0*/  UIADD3 UR34, UPT, UPT, UR31, UR4, URZ ;  /* 0x000000041f227290 */ /* 0x000fe2000fffe0ff */
[----:B------:R-:W-:Y:S11]  /*29b0*/  BRA.U UP1, `(.L_x_42) ;  /* 0xfffffff101447547 */ /* 0x000ff6000b83ffff */
[----:B------:R-:W-:Y:S01]  /*29c0*/  UIADD3 UR13, UPT, UPT, UR13, 0x40, URZ ;  /* 0x000000400d0d7890 */ /* 0x000fe2000fffe0ff */
[----:B------:R-:W-:-:S03]  /*29d0*/  SHF.L.U32 R3, R12, 0x1f, RZ ;  /* 0x0000001f0c037819 */ /* 0x000fc600000006ff */
[----:B------:R-:W-:-:S09]  /*29e0*/  ULEA UR4, UR6, UR13, 0x3 ;  /* 0x0000000d06047291 */ /* 0x000fd2000f8e18ff */
[----:B------:R-:W2:Y:S02]  /*29f0*/  SYNCS.PHASECHK.TRANS64.TRYWAIT P0, [UR4], R3 ;  /* 0x00000003ff0075a7 */ /* 0x000ea40008001104 */
[----:B--2---:R-:W-:Y:S05]  /*2a00*/  @!P0 BRA `(.L_x_43) ;  /* 0x0000007800848947 */ /* 0x004fea0003800000 */
.L_x_152:
[----:B------:R-:W-:-:S04]  /*2a10*/  UIADD3 UR4, UPT, UPT, UR6, 0x1, URZ ;  /* 0x0000000106047890 */ /* 0x000fc8000fffe0ff */
[----:B------:R-:W-:-:S04]  /*2a20*/  UISETP.NE.AND UP0, UPT, UR4, 0x8, UPT ;  /* 0x000000080400788c */ /* 0x000fc8000bf05270 */
[----:B------:R-:W-:Y:S02]  /*2a30*/  USEL UR6, URZ, 0x1, UP0 ;  /* 0x00000001ff067887 */ /* 0x000fe40008000000 */
[----:B------:R-:W-:-:S04]  /*2a40*/  USEL UR4, UR4, URZ, UP0 ;  /* 0x000000ff04047287 */ /* 0x000fc80008000000 */
[----:B------:R-:W-:Y:S01]  /*2a50*/  ULEA UR5, UR4, UR13, 0x3 ;  /* 0x0000000d04057291 */ /* 0x000fe2000f8e18ff */
[----:B------:R-:W-:-:S04]  /*2a60*/  LOP3.LUT R2, R12, UR6, RZ, 0x3c, !PT ;  /* 0x000000060c027c12 */ /* 0x000fc8000f8e3cff */
[----:B-1----:R-:W-:-:S04]  /*2a70*/  SHF.L.U32 R3, R2, 0x1f, RZ ;  /* 0x0000001f02037819 */ /* 0x002fc800000006ff */
[----:B------:R-:W1:Y:S02]  /*2a80*/  SYNCS.PHASECHK.TRANS64.TRYWAIT P0, [UR5], R3 ;  /* 0x00000003ff0075a7 */ /* 0x000e640008001105 */
[----:B-1----:R-:W-:Y:S05]  /*2a90*/  @!P0 BRA `(.L_x_44) ;  /* 0x0000007800788947 */ /* 0x002fea0003800000 */
.L_x_154:
        /* <DEDUP_REMOVED lines=9> */
.L_x_156:
        /* <DEDUP_REMOVED lines=9> */
.L_x_158:
        /* <DEDUP_REMOVED lines=9> */
.L_x_160:
        /* <DEDUP_REMOVED lines=9> */
.L_x_162:
        /* <DEDUP_REMOVED lines=9> */
.L_x_164:
[----:B------:R-:W-:-:S04]  /*2d70*/  UIADD3 UR4, UPT, UPT, UR4, 0x1, URZ ;  /* 0x0000000104047890 */ /* 0x000fc8000fffe0ff */
[----:B------:R-:W-:-:S04]  /*2d80*/  UISETP.NE.AND UP0, UPT, UR4, 0x8, UPT ;  /* 0x000000080400788c */ /* 0x000fc8000bf05270 */
[----:B------:R-:W-:Y:S02]  /*2d90*/  USEL UR5, URZ, 0x1, UP0 ;  /* 0x00000001ff057887 */ /* 0x000fe40008000000 */
[----:B------:R-:W-:-:S04]  /*2da0*/  USEL UR4, UR4, URZ, UP0 ;  /* 0x000000ff04047287 */ /* 0x000fc80008000000 */
[----:B------:R-:W-:Y:S01]  /*2db0*/  ULEA UR4, UR4, UR13, 0x3 ;  /* 0x0000000d04047291 */ /* 0x000fe2000f8e18ff */
[----:B-1----:R-:W-:-:S04]  /*2dc0*/  LOP3.LUT R3, R2, UR5, RZ, 0x3c, !PT ;  /* 0x0000000502037c12 */ /* 0x002fc8000f8e3cff */
[----:B------:R-:W-:Y:S01]  /*2dd0*/  SHF.L.U32 R3, R3, 0x1f, RZ ;  /* 0x0000001f03037819 */ /* 0x000fe200000006ff */
[----:B------:R-:W-:-:S07]  /*2de0*/  IMAD.U32 R0, RZ, RZ, UR4 ;  /* 0x00000004ff007e24 */ /* 0x000fce000f8e00ff */
.L_x_50:
[----:B-1----:R1:W2:Y:S02]  /*2df0*/  SYNCS.PHASECHK.TRANS64.TRYWAIT P0, [R0+URZ], R3 ;  /* 0x00000003000075a7 */ /* 0x0022a400080011ff */
[----:B--2---:R-:W-:Y:S05]  /*2e00*/  @!P0 NANOSLEEP.SYNCS 0x989680 ;  /* 0x009896800000895d */ /* 0x004fea0003900000 */
[----:B------:R-:W2:Y:S02]  /*2e10*/  @!P0 SYNCS.PHASECHK.TRANS64 P0, [R0+URZ], R3 ;  /* 0x00000003000085a7 */ /* 0x000ea400080010ff */
[----:B--2---:R-:W-:Y:S05]  /*2e20*/  @P0 EXIT ;  /* 0x000000000000094d */ /* 0x004fea0003800000 */
[----:B------:R-:W-:Y:S05]  /*2e30*/  BRA `(.L_x_50) ;  /* 0xfffffffc00ec7947 */ /* 0x000fea000383ffff */
.L_x_22:
[----:B------:R-:W-:-:S04]  /*2e40*/  UISETP.NE.AND UP0, UPT, UR58, URZ, UPT ;  /* 0x000000ff3a00728c */ /* 0x000fc8000bf05270 */
[----:B------:R-:W-:-:S09]  /*2e50*/  UISETP.NE.OR UP0, UPT, UR20, 0x1, UP0 ;  /* 0x000000011400788c */ /* 0x000fd20008705670 */
[----:B------:R-:W-:Y:S05]  /*2e60*/  BRA.U UP0, `(.L_x_51) ;  /* 0x0000000500487547 */ /* 0x000fea000b800000 */
[----:B------:R-:W-:Y:S01]  /*2e70*/  ISETP.GE.U32.AND P2, PT, R0, 0x8, PT ;  /* 0x000000080000780c */ /* 0x000fe20003f46070 */
[----:B------:R-:W-:Y:S01]  /*2e80*/  IMAD.MOV.U32 R12, RZ, RZ, 0x1 ;  /* 0x00000001ff0c7424 */ /* 0x000fe200078e00ff */
[----:B------:R-:W-:Y:S02]  /*2e90*/  CS2R R10, SRZ ;  /* 0x00000000000a7805 */ /* 0x000fe4000001ff00 */
[----:B------:R-:W-:Y:S01]  /*2ea0*/  CS2R R8, SRZ ;  /* 0x0000000000087805 */ /* 0x000fe2000001ff00 */
[----:B------:R-:W-:Y:S01]  /*2eb0*/  UMOV UR4, 0x400 ;  /* 0x0000040000047882 */ /* 0x000fe20000000000 */
[----:B------:R-:W-:Y:S01]  /*2ec0*/  UMOV UR5, URZ ;  /* 0x000000ff00057c82 */ /* 0x000fe20008000000 */
[----:B------:R-:W-:-:S12]  /*2ed0*/  ULEA UR6, UR58, UR4, 0x18 ;  /* 0x000000043a067291 */ /* 0x000fd8000f8ec0ff */
.L_x_55:
[----:B------:R-:W-:Y:S02]  /*2ee0*/  LEA R2, R8, UR6, 0x3 ;  /* 0x0000000608027c11 */ /* 0x000fe4000f8e18ff */
[----:B------:R-:W-:-:S03]  /*2ef0*/  SHF.L.U32 R5, R9, 0x1f, RZ ;  /* 0x0000001f09057819 */ /* 0x000fc600000006ff */
[----:B------:R-:W-:Y:S01]  /*2f00*/  VIADD R4, R2, 0x140 ;  /* 0x0000014002047836 */ /* 0x000fe20000000000 */
[----:B------:R-:W2:Y:S02]  /*2f10*/  SYNCS.PHASECHK.TRANS64.TRYWAIT P0, [R2+URZ+0x130], R5 ;  /* 0x00013005020075a7 */ /* 0x000ea400080011ff */
[----:B--2---:R-:W-:Y:S05]  /*2f20*/  @!P0 BRA `(.L_x_52) ;  /* 0x0000007400e48947 */ /* 0x004fea0003800000 */
.L_x_165:
[----:B------:R-:W-:Y:S01]  /*2f30*/  ULEA UR4, UR5, UR6, 0x3 ;  /* 0x0000000605047291 */ /* 0x000fe2000f8e18ff */
[----:B------:R-:W-:Y:S02]  /*2f40*/  PRMT R4, RZ, 0x654, R4 ;  /* 0x00000654ff047816 */ /* 0x000fe40000000004 */
[----:B--2---:R-:W-:Y:S01]  /*2f50*/  SHF.L.U32 R5, R12, 0x1f, RZ ;  /* 0x0000001f0c057819 */ /* 0x004fe200000006ff */
[----:B------:R-:W-:Y:S01]  /*2f60*/  UIADD3 UR7, UPT, UPT, UR4, 0xd0, URZ ;  /* 0x000000d004077890 */ /* 0x000fe2000fffe0ff */
[----:B------:R2:W-:Y:S05]  /*2f70*/  SYNCS.ARRIVE.TRANS64.RED.A1T0 RZ, [R4+URZ], RZ ;  /* 0x000000ff04ff79a7 */ /* 0x0005ea00081004ff */
[----:B------:R-:W-:Y:S01]  /*2f80*/  IMAD.U32 R7, RZ, RZ, UR7 ;  /* 0x00000007ff077e24 */ /* 0x000fe2000f8e00ff */
[----:B------:R-:W3:Y:S04]  /*2f90*/  SYNCS.PHASECHK.TRANS64.TRYWAIT P0, [UR4+0xe0], R5 ;  /* 0x0000e005ff0075a7 */ /* 0x000ee80008001104 */
[----:B------:R-:W-:Y:S01]  /*2fa0*/  PRMT R6, R0, 0x654, R7 ;  /* 0x0000065400067816 */ /* 0x000fe20000000007 */
[----:B--2---:R-:W-:Y:S01]  /*2fb0*/  @!P2 IMAD.MOV.U32 R4, RZ, RZ, 0x10 ;  /* 0x00000010ff04a424 */ /* 0x004fe200078e00ff */
[----:B---3--:R-:W-:Y:S06]  /*2fc0*/  @!P0 BRA `(.L_x_53) ;  /* 0x0000007400d08947 */ /* 0x008fec0003800000 */
.L_x_167:
[----:B------:R-:W-:Y:S01]  /*2fd0*/  ULEA UR8, UR5, UR6, 0x4 ;  /* 0x0000000605087291 */ /* 0x000fe2000f8e20ff */
[----:B------:R-:W-:Y:S01]  /*2fe0*/  SEL R3, R6, R3, !P2 ;  /* 0x0000000306037207 */ /* 0x000fe20005000000 */
[----:B------:R-:W-:Y:S01]  /*2ff0*/  UIADD3 UR9, UPT, UPT, UR4, 0xd0, URZ ;  /* 0x000000d004097890 */ /* 0x000fe2000fffe0ff */
[----:B--2---:R-:W-:Y:S01]  /*3000*/  LEA R2, R11, UR6, 0x3 ;  /* 0x000000060b027c11 */ /* 0x004fe2000f8e18ff */
[----:B------:R-:W-:Y:S01]  /*3010*/  UIADD3 UR8, UPT, UPT, UR8, 0x160, URZ ;  /* 0x0000016008087890 */ /* 0x000fe2000fffe0ff */
[----:B------:R-:W-:Y:S01]  /*3020*/  SHF.L.U32 R5, R10, 0x1f, RZ ;  /* 0x0000001f0a057819 */ /* 0x000fe200000006ff */
[----:B------:R2:W-:Y:S01]  /*3030*/  @!P2 SYNCS.ARRIVE.TRANS64.RED RZ, [R3+URZ], R4 ;  /* 0x0000000403ffa9a7 */ /* 0x0005e200080004ff */
[----:B------:R-:W-:Y:S01]  /*3040*/  UIADD3 UR4, UPT, UPT, UR5, 0x1, URZ ;  /* 0x0000000105047890 */ /* 0x000fe2000fffe0ff */
[----:B------:R-:W-:-:S03]  /*3050*/  VIADD R8, R8, 0x1 ;  /* 0x0000000108087836 */ /* 0x000fc60000000000 */
[----:B------:R-:W-:Y:S02]  /*3060*/  UISETP.NE.AND UP0, UPT, UR4, 0x2, UPT ;  /* 0x000000020400788c */ /* 0x000fe4000bf05270 */
[----:B------:R-:W-:Y:S06]  /*3070*/  UGETNEXTWORKID.BROADCAST [UR8], [UR9] ;  /* 0x00000000080073ca */ /* 0x000fec0008000100 */
[----:B------:R-:W-:Y:S01]  /*3080*/  USEL UR7, URZ, 0x1, UP0 ;  /* 0x00000001ff077887 */ /* 0x000fe20008000000 */
[----:B------:R-:W-:Y:S01]  /*3090*/  ISETP.NE.AND P0, PT, R8, 0x2, PT ;  /* 0x000000020800780c */ /* 0x000fe20003f05270 */
[----:B------:R-:W-:Y:S01]  /*30a0*/  USEL UR5, UR4, URZ, UP0 ;  /* 0x000000ff04057287 */ /* 0x000fe20008000000 */
[----:B------:R-:W3:Y:S03]  /*30b0*/  SYNCS.PHASECHK.TRANS64.TRYWAIT P1, [R2+URZ+0xd0], R5 ;  /* 0x0000d005020075a7 */ /* 0x000ee600080211ff */
[----:B------:R-:W-:Y:S01]  /*30c0*/  LOP3.LUT R12, R12, UR7, RZ, 0x3c, !PT ;  /* 0x000000070c0c7c12 */ /* 0x000fe2000f8e3cff */
[----:B--23--:R-:W-:Y:S07]  /*30d0*/  @!P1 BRA `(.L_x_54) ;  /* 0x0000007400a49947 */ /* 0x00cfee0003800000 */
.L_x_168:
[C---:B------:R-:W-:Y:S01]  /*30e0*/  LEA R4, R11.reuse, UR6, 0x4 ;  /* 0x000000060b047c11 */ /* 0x040fe2000f8e20ff */
[----:B--2---:R-:W-:Y:S01]  /*30f0*/  VIADD R2, R2, 0xe0 ;  /* 0x000000e002027836 */ /* 0x004fe20000000000 */
[----:B------:R-:W-:Y:S01]  /*3100*/  SEL R8, R8, RZ, P0 ;  /* 0x000000ff08087207 */ /* 0x000fe20000000000 */
[----:B------:R-:W-:-:S03]  /*3110*/  VIADD R11, R11, 0x1 ;  /* 0x000000010b0b7836 */ /* 0x000fc60000000000 */
[----:B------:R-:W2:Y:S01]  /*3120*/  LDS.128 R4, [R4+0x160] ;  /* 0x0001600004047984 */ /* 0x000ea20000000c00 */
[----:B------:R-:W-:Y:S02]  /*3130*/  PRMT R2, RZ, 0x654, R2 ;  /* 0x00000654ff027816 */ /* 0x000fe40000000002 */
[C---:B------:R-:W-:Y:S01]  /*3140*/  ISETP.NE.AND P1, PT, R11.reuse, 0x2, PT ;  /* 0x000000020b00780c */ /* 0x040fe20003f25270 */
[----:B------:R-:W-:Y:S01]  /*3150*/  @!PT LDS RZ, [RZ] ;  /* 0x00000000fffff984 */ /* 0x000fe20000000800 */
[----:B------:R-:W-:Y:S01]  /*3160*/  @!PT LDS RZ, [RZ] ;  /* 0x00000000fffff984 */ /* 0x000fe20000000800 */
[----:B------:R-:W-:Y:S01]  /*3170*/  @!PT LDS RZ, [RZ] ;  /* 0x00000000fffff984 */ /* 0x000fe20000000800 */
[----:B------:R-:W-:Y:S01]  /*3180*/  @!PT LDS RZ, [RZ] ;  /* 0x00000000fffff984 */ /* 0x000fe20000000800 */
[----:B------:R3:W-:Y:S06]  /*3190*/  MEMBAR.ALL.CTA ;  /* 0x0000000000007992 */ /* 0x0007ec0000008000 */
[----:B---3--:R-:W3:Y:S01]  /*31a0*/  FENCE.VIEW.ASYNC.S ;  /* 0x00000000000073c6 */ /* 0x008ee20000000000 */
[----:B------:R-:W-:Y:S01]  /*31b0*/  SEL R11, R11, RZ, P1 ;  /* 0x000000ff0b0b7207 */ /* 0x000fe20000800000 */
[----:B---3--:R3:W-:Y:S01]  /*31c0*/  SYNCS.ARRIVE.TRANS64.RED.A1T0 RZ, [R2+URZ], RZ ;  /* 0x000000ff02ff79a7 */ /* 0x0087e200081004ff */
[----:B--2---:R-:W-:-:S02]  /*31d0*/  LOP3.LUT P3, RZ, R6, 0x1, RZ, 0xc0, !PT ;  /* 0x0000000106ff7812 */ /* 0x004fc4000786c0ff */
[----:B------:R-:W-:-:S04]  /*31e0*/  SEL R5, RZ, 0x1, P1 ;  /* 0x00000001ff057807 */ /* 0x000fc80000800000 */
[----:B------:R-:W-:Y:S02]  /*31f0*/  LOP3.LUT R10, R10, R5, RZ, 0x3c, !PT ;  /* 0x000000050a0a7212 */ /* 0x000fe400078e3cff */
[----:B---3--:R-:W-:-:S04]  /*3200*/  SEL R2, RZ, 0x1, P0 ;  /* 0x00000001ff027807 */ /* 0x008fc80000000000 */
[----:B------:R-:W-:Y:S01]  /*3210*/  LOP3.LUT R9, R9, R2, RZ, 0x3c, !PT ;  /* 0x0000000209097212 */ /* 0x000fe200078e3cff */
[----:B------:R-:W-:Y:S06]  /*3220*/  @P3 BRA `(.L_x_55) ;  /* 0xfffffffc002c3947 */ /* 0x000fec000383ffff */
[----:B------:R-:W-:Y:S01]  /*3230*/  ULEA UR4, UR5, UR6, 0x3 ;  /* 0x0000000605047291 */ /* 0x000fe2000f8e18ff */
[----:B------:R-:W-:-:S08]  /*3240*/  SHF.L.U32 R3, R12, 0x1f, RZ ;  /* 0x0000001f0c037819 */ /* 0x000fd000000006ff */
[----:B------:R-:W2:Y:S02]  /*3250*/  SYNCS.PHASECHK.TRANS64 P0, [UR4+0xe0], R3 ;  /* 0x0000e003ff0075a7 */ /* 0x000ea40008001004 */
[----:B--2---:R-:W-:Y:S05]  /*3260*/  @P0 BRA `(.L_x_56) ;  /* 0x0000000000080947 */ /* 0x004fea0003800000 */
[----:B------:R-:W2:Y:S02]  /*3270*/  SYNCS.PHASECHK.TRANS64.TRYWAIT P0, [UR4+0xe0], R3 ;  /* 0x0000e003ff0075a7 */ /* 0x000ea40008001104 */
[----:B--2---:R-:W-:Y:S05]  /*3280*/  @!P0 BRA `(.L_x_57) ;  /* 0x00000074004c8947 */ /* 0x004fea0003800000 */
.L_x_56:
[----:B------:R-:W-:-:S04]  /*3290*/  UIADD3 UR7, UPT, UPT, UR5, 0x1, URZ ;  /* 0x0000000105077890 */ /* 0x000fc8000fffe0ff */
[----:B------:R-:W-:-:S04]  /*32a0*/  UISETP.NE.AND UP0, UPT, UR7, 0x2, UPT ;  /* 0x000000020700788c */ /* 0x000fc8000bf05270 */
[----:B------:R-:W-:Y:S02]  /*32b0*/  USEL UR8, URZ, 0x1, UP0 ;  /* 0x00000001ff087887 */ /* 0x000fe40008000000 */
[----:B------:R-:W-:-:S04]  /*32c0*/  USEL UR7, UR7, URZ, UP0 ;  /* 0x000000ff07077287 */ /* 0x000fc80008000000 */
[----:B------:R-:W-:Y:S01]  /*32d0*/  ULEA UR7, UR7, UR6, 0x3 ;  /* 0x0000000607077291 */ /* 0x000fe2000f8e18ff */
[----:B--2---:R-:W-:-:S04]  /*32e0*/  LOP3.LUT R3, R12, UR8, RZ, 0x3c, !PT ;  /* 0x000000080c037c12 */ /* 0x004fc8000f8e3cff */
[----:B------:R-:W-:-:S04]  /*32f0*/  SHF.L.U32 R0, R3, 0x1f, RZ ;  /* 0x0000001f03007819 */ /* 0x000fc800000006ff */
[----:B------:R-:W2:Y:S02]  /*3300*/  SYNCS.PHASECHK.TRANS64 P0, [UR7+0xe0], R0 ;  /* 0x0000e000ff0075a7 */ /* 0x000ea40008001007 */
[----:B-12---:R-:W-:Y:S05]  /*3310*/  @P0 EXIT ;  /* 0x000000000000094d */ /* 0x006fea0003800000 */
[----:B------:R-:W-:Y:S02]  /*3320*/  SHF.L.U32 R3, R3, 0x1f, RZ ;  /* 0x0000001f03037819 */ /* 0x000fe400000006ff */
[----:B------:R-:W-:-:S07]  /*3330*/  MOV R0, UR7 ;  /* 0x0000000700007c02 */ /* 0x000fce0008000f00 */
.L_x_58:
[----:B-1----:R1:W2:Y:S02]  /*3340*/  SYNCS.PHASECHK.TRANS64.TRYWAIT P0, [R0+URZ+0xe0], R3 ;  /* 0x0000e003000075a7 */ /* 0x0022a400080011ff */
[----:B--2---:R-:W-:Y:S05]  /*3350*/  @!P0 NANOSLEEP.SYNCS 0x989680 ;  /* 0x009896800000895d */ /* 0x004fea0003900000 */
[----:B------:R-:W2:Y:S02]  /*3360*/  @!P0 SYNCS.PHASECHK.TRANS64 P0, [R0+URZ+0xe0], R3 ;  /* 0x0000e003000085a7 */ /* 0x000ea400080010ff */
[----:B--2---:R-:W-:Y:S05]  /*3370*/  @P0 EXIT ;  /* 0x000000000000094d */ /* 0x004fea0003800000 */
[----:B------:R-:W-:Y:S05]  /*3380*/  BRA `(.L_x_58) ;  /* 0xfffffffc00ec7947 */ /* 0x000fea000383ffff */
.L_x_51:
[----:B------:R-:W-:Y:S05]  /*3390*/  BRA.U UP5, `(.L_x_59) ;  /* 0x0000001105d87547 */ /* 0x000fea000b800000 */
[----:B------:R-:W-:Y:S01]  /*33a0*/  UMOV UR4, 0x40 ;  /* 0x0000004000047882 */ /* 0x000fe20000000000 */
[----:B------:R-:W-:Y:S01]  /*33b0*/  NOP ;  /* 0x0000000000007918 */ /* 0x000fe20000000000 */
[----:B------:R-:W-:Y:S01]  /*33c0*/  ULEA UR5, UR58, UR4, 0x18 ;  /* 0x000000043a057291 */ /* 0x000fe2000f8ec0ff */
[----:B------:R-:W-:Y:S02]  /*33d0*/  UMOV UR6, 0x400 ;  /* 0x0000040000067882 */ /* 0x000fe40000000000 */
[----:B------:R-:W-:-:S06]  /*33e0*/  ULEA UR6, UR58, UR6, 0x18 ;  /* 0x000000063a067291 */ /* 0x000fcc000f8ec0ff */
[----:B------:R-:W2:Y:S02]  /*33f0*/  LDS.U8 R0, [UR5+0x1c] ;  /* 0x00001c05ff007984 */ /* 0x000ea40008000000 */
[----:B--2---:R-:W-:-:S13]  /*3400*/  ISETP.NE.AND P0, PT, R0, RZ, PT ;  /* 0x000000ff0000720c */ /* 0x004fda0003f05270 */
[----:B------:R-:W-:Y:S05]  /*3410*/  @P0 BRA `(.L_x_60) ;  /* 0x0000000400080947 */ /* 0x000fea0003800000 */
[----:B------:R-:W-:Y:S02]  /*3420*/  UISETP.NE.U32.AND UP1, UPT, UR47, 0x1, UPT ;  /* 0x000000012f00788c */ /* 0x000fe4000bf25070 */
[----:B------:R-:W-:-:S07]  /*3430*/  UIADD3 UR7, UPT, UPT, UR5, 0x8, URZ ;  /* 0x0000000805077890 */ /* 0x000fce000fffe0ff */
[----:B------:R-:W-:Y:S05]  /*3440*/  BRA.U !UP1, `(.L_x_61) ;  /* 0x00000001099c7547 */ /* 0x000fea000b800000 */
[----:B------:R-:W-:Y:S01]  /*3450*/  ELECT P0, URZ, PT ;  /* 0x0000000000ff782f */ /* 0x000fe20003800000 */
[----:B------:R-:W-:-:S12]  /*3460*/  BSSY B0, `(.L_x_61) ;  /* 0x0000025000007945 */ /* 0x000fd80003800000 */
[----:B------:R-:W-:Y:S05]  /*3470*/  @!P0 BRA `(.L_x_62) ;  /* 0x00000000008c8947 */ /* 0x000fea0003800000 */
[----:B------:R-:W-:-:S05]  /*3480*/  UMOV UR4, 0x10 ;  /* 0x0000001000047882 */ /* 0x000fca0000000000 */
[----:B------:R-:W-:Y:S04]  /*3490*/  DEPBAR.LE SB2, 0x36 ;  /* 0x0000ad800000791a */ /* 0x000fe80000000000 */
[----:B------:R-:W2:Y:S02]  /*34a0*/  UTCATOMSWS.2CTA.FIND_AND_SET.ALIGN UP0, UR4, UR4 ;  /* 0x00000004000475e3 */ /* 0x000ea40008200800 */
[----:B--2---:R-:W-:Y:S01]  /*34b0*/  MOV R11, UR4 ;  /* 0x00000004000b7c02 */ /* 0x004fe20008000f00 */
[----:B------:R-:W-:Y:S06]  /*34c0*/  BRA.U UP0, `(.L_x_63) ;  /* 0x0000000100187547 */ /* 0x000fec000b800000 */
.L_x_64:
[----:B------:R-:W-:Y:S05]  /*34d0*/  NANOSLEEP 0x64 ;  /* 0x000000640000795d */ /* 0x000fea0003800000 */
[----:B------:R-:W-:-:S05]  /*34e0*/  UMOV UR4, 0x10 ;  /* 0x0000001000047882 */ /* 0x000fca0000000000 */
[----:B------:R-:W-:Y:S04]  /*34f0*/  DEPBAR.LE SB2, 0x36 ;  /* 0x0000ad800000791a */ /* 0x000fe80000000000 */
[----:B------:R-:W2:Y:S02]  /*3500*/  UTCATOMSWS.2CTA.FIND_AND_SET.ALIGN UP0, UR4, UR4 ;  /* 0x00000004000475e3 */ /* 0x000ea40008200800 */
[----:B--2---:R-:W-:Y:S01]  /*3510*/  MOV R11, UR4 ;  /* 0x00000004000b7c02 */ /* 0x004fe20008000f00 */
[----:B------:R-:W-:Y:S05]  /*3520*/  BRA.U !UP0, `(.L_x_64) ;  /* 0xfffffffd08e87547 */ /* 0x000fea000b83ffff */
.L_x_63:
[----:B------:R-:W2:Y:S01]  /*3530*/  LDS R7, [UR5+0x10] ;  /* 0x00001005ff077984 */ /* 0x000ea20008000800 */
[----:B------:R-:W-:Y:S01]  /*3540*/  IMAD.U32 R5, RZ, RZ, UR6 ;  /* 0x00000006ff057e24 */ /* 0x000fe2000f8e00ff */
[----:B------:R-:W-:-:S03]  /*3550*/  MOV R4, UR46 ;  /* 0x0000002e00047c02 */ /* 0x000fc60008000f00 */
[----:B------:R-:W-:Y:S01]  /*3560*/  VIADD R5, R5, 0x180 ;  /* 0x0000018005057836 */ /* 0x000fe20000000000 */
[----:B--2---:R-:W-:-:S04]  /*3570*/  SHF.L.U32 R7, R7, 0x1f, RZ ;  /* 0x0000001f07077819 */ /* 0x004fc800000006ff */
[----:B------:R-:W2:Y:S02]  /*3580*/  SYNCS.PHASECHK.TRANS64.TRYWAIT P0, [UR5+0x8], R7 ;  /* 0x00000807ff0075a7 */ /* 0x000ea40008001105 */
[----:B--2---:R-:W-:Y:S05]  /*3590*/  @P0 BRA `(.L_x_65) ;  /* 0x0000000000080947 */ /* 0x004fea0003800000 */
[----:B------:R-:W2:Y:S02]  /*35a0*/  SYNCS.PHASECHK.TRANS64.TRYWAIT P0, [UR5+0x8], R7 ;  /* 0x00000807ff0075a7 */ /* 0x000ea40008001105 */
[----:B--2---:R-:W-:Y:S05]  /*35b0*/  @!P0 BRA `(.L_x_66) ;  /* 0x0000007000988947 */ /* 0x004fea0003800000 */
.L_x_65:
[----:B--2---:R-:W-:Y:S01]  /*35c0*/  HFMA2 R0, -RZ, RZ, 0, 5.9604644775390625e-08 ;  /* 0x00000001ff007431 */ /* 0x004fe200000001ff */
[----:B------:R-:W-:Y:S01]  /*35d0*/  UPRMT UR4, UR46, 0x654, UR7 ;  /* 0x000006542e047896 */ /* 0x000fe20008000007 */
[----:B------:R-:W-:Y:S01]  /*35e0*/  IMAD.MOV.U32 R8, RZ, RZ, 0xffff ;  /* 0x0000ffffff087424 */ /* 0x000fe200078e00ff */
[----:B------:R-:W-:Y:S01]  /*35f0*/  PRMT R4, R4, 0x654, R5 ;  /* 0x0000065404047816 */ /* 0x000fe20000000005 */
[----:B------:R-:W-:Y:S02]  /*3600*/  IMAD.MOV.U32 R6, RZ, RZ, 0x4 ;  /* 0x00000004ff067424 */ /* 0x000fe400078e00ff */
[----:B------:R-:W-:Y:S01]  /*3610*/  IMAD.SHL.U32 R9, R11, 0x20, RZ ;  /* 0x000000200b097824 */ /* 0x000fe200078e00ff */
[----:B------:R-:W-:Y:S02]  /*3620*/  MOV R5, UR4 ;  /* 0x0000000400057c02 */ /* 0x000fe40008000f00 */
[-C--:B------:R-:W-:Y:S01]  /*3630*/  SHF.L.U32 R8, R8, R11.reuse, RZ ;  /* 0x0000000b08087219 */ /* 0x080fe200000006ff */
[----:B------:R2:W-:Y:S01]  /*3640*/  SYNCS.ARRIVE.TRANS64.RED RZ, [UR4], R6 ;  /* 0x00000006ffff79a7 */ /* 0x0005e20008000404 */
[----:B------:R-:W-:Y:S01]  /*3650*/  SHF.L.U32 R7, R0, R11, RZ ;  /* 0x0000000b00077219 */ /* 0x000fe200000006ff */
[----:B------:R2:W-:Y:S04]  /*3660*/  STS [UR6+0x180], R9 ;  /* 0x00018009ff007988 */ /* 0x0005e80008000806 */
[----:B------:R2:W-:Y:S04]  /*3670*/  STAS [R4.64], R11 ;  /* 0x0000000b04007dbd */ /* 0x0005e8000c0008ff */
[----:B------:R2:W-:Y:S04]  /*3680*/  ATOMS.OR RZ, [UR5+0x14], R8 ;  /* 0x00001408ffff798c */ /* 0x0005e8000b000005 */
[----:B------:R2:W-:Y:S04]  /*3690*/  ATOMS.OR RZ, [UR5+0x18], R7 ;  /* 0x00001807ffff798c */ /* 0x0005e8000b000005 */
[----:B------:R2:W-:Y:S02]  /*36a0*/  ATOMS.XOR RZ, [UR5+0x10], R0 ;  /* 0x00001000ffff798c */ /* 0x0005e4000b800005 */
.L_x_62:
[----:B-1----:R-:W-:Y:S05]  /*36b0*/  BSYNC B0 ;  /* 0x0000000000007941 */ /* 0x002fea0003800000 */
.L_x_61:
[----:B------:R-:W-:Y:S05]  /*36c0*/  BRA.U UP1, `(.L_x_67) ;  /* 0x00000001016c7547 */ /* 0x000fea000b800000 */
[----:B------:R-:W-:-:S03]  /*36d0*/  UMOV UR4, 0xffffffff ;  /* 0xffffffff00047882 */ /* 0x000fc60000000000 */
[----:B------:R-:W-:Y:S05]  /*36e0*/  BRA.DIV UR4, `(.L_x_68) ;  /* 0x0000007204647947 */ /* 0x000fea000b800000 */
[----:B------:R-:W-:-:S13]  /*36f0*/  ELECT P6, URZ, PT ;  /* 0x0000000000ff782f */ /* 0x000fda00038c0000 */
.L_x_172:
[----:B------:R-:W-:Y:S05]  /*3700*/  @!P6 BRA `(.L_x_67) ;  /* 0x00000000005ce947 */ /* 0x000fea0003800000 */
[----:B--2---:R-:W2:Y:S02]  /*3710*/  LDS R5, [UR5+0x10] ;  /* 0x00001005ff057984 */ /* 0x004ea40008000800 */
[----:B--2---:R-:W-:-:S04]  /*3720*/  SHF.L.U32 R5, R5, 0x1f, RZ ;  /* 0x0000001f05057819 */ /* 0x004fc800000006ff */
[----:B------:R-:W2:Y:S02]  /*3730*/  SYNCS.PHASECHK.TRANS64.TRYWAIT P0, [UR5+0x8], R5 ;  /* 0x00000805ff0075a7 */ /* 0x000ea40008001105 */
[----:B--2---:R-:W-:Y:S05]  /*3740*/  @P0 BRA `(.L_x_69) ;  /* 0x0000000000080947 */ /* 0x004fea0003800000 */
[----:B------:R-:W2:Y:S02]  /*3750*/  SYNCS.PHASECHK.TRANS64.TRYWAIT P0, [UR5+0x8], R5 ;  /* 0x00000805ff0075a7 */ /* 0x000ea40008001105 */
[----:B--2---:R-:W-:Y:S05]  /*3760*/  @!P0 BRA `(.L_x_70) ;  /* 0x0000007000648947 */ /* 0x004fea0003800000 */
.L_x_69:
[----:B------:R-:W3:Y:S01]  /*3770*/  LDS R7, [UR6+0x180] ;  /* 0x00018006ff077984 */ /* 0x000ee20008000800 */
[----:B--2---:R-:W-:Y:S02]  /*3780*/  HFMA2 R0, -RZ, RZ, 0, 5.9604644775390625e-08 ;  /* 0x00000001ff007431 */ /* 0x004fe400000001ff */
[----:B------:R-:W-:Y:S01]  /*3790*/  IMAD.MOV.U32 R4, RZ, RZ, 0xffff ;  /* 0x0000ffffff047424 */ /* 0x000fe200078e00ff */
[----:B------:R-:W-:Y:S01]  /*37a0*/  UPRMT UR4, UR46, 0x654, UR7 ;  /* 0x000006542e047896 */ /* 0x000fe20008000007 */
[----:B---3--:R-:W-:-:S03]  /*37b0*/  IMAD.SHL.U32 R5, R7, 0x20, RZ ;  /* 0x0000002007057824 */ /* 0x008fc600078e00ff */
[-C--:B------:R-:W-:Y:S02]  /*37c0*/  SHF.L.U32 R4, R4, R7.reuse, RZ ;  /* 0x0000000704047219 */ /* 0x080fe400000006ff */
[----:B------:R-:W-:Y:S01]  /*37d0*/  SHF.L.U32 R7, R0, R7, RZ ;  /* 0x0000000700077219 */ /* 0x000fe200000006ff */
[----:B------:R3:W-:Y:S04]  /*37e0*/  STS [UR6+0x180], R5 ;  /* 0x00018005ff007988 */ /* 0x0007e80008000806 */
[----:B------:R3:W-:Y:S04]  /*37f0*/  ATOMS.OR RZ, [UR5+0x14], R4 ;  /* 0x00001404ffff798c */ /* 0x0007e8000b000005 */
[----:B------:R3:W-:Y:S01]  /*3800*/  ATOMS.OR RZ, [UR5+0x18], R7 ;  /* 0x00001807ffff798c */ /* 0x0007e2000b000005 */
[----:B------:R-:W-:Y:S03]  /*3810*/  SYNCS.ARRIVE.TRANS64.RED.A1T0 RZ, [UR4], RZ ;  /* 0x000000ffffff79a7 */ /* 0x000fe60008100404 */
[----:B------:R3:W-:Y:S01]  /*3820*/  ATOMS.XOR RZ, [UR5+0x10], R0 ;  /* 0x00001000ffff798c */ /* 0x0007e2000b800005 */
[----:B------:R-:W-:Y:S05]  /*3830*/  BRA `(.L_x_67) ;  /* 0x0000000000107947 */ /* 0x000fea0003800000 */
.L_x_60:
[----:B------:R-:W-:Y:S02]  /*3840*/  MOV R0, 0xffffffff ;  /* 0xffffffff00007802 */ /* 0x000fe40000000f00 */
[----:B------:R-:W-:-:S03]  /*3850*/  MOV R4, 0x3880 ;  /* 0x0000388000047802 */ /* 0x000fc60000000f00 */
[----:B------:R2:W-:Y:S04]  /*3860*/  STS [UR6+0x180], R0 ;  /* 0x00018000ff007988 */ /* 0x0005e80008000806 */
[----:B-12--5:R-:W-:Y:S05]  /*3870*/  CALL.REL.NOINC `($__internal_1_$__cuda_sm10x_tcgen05_guardrail_trap_phase_invalid_during_alloc) ;  /* 0x0000007800347944 */ /* 0x026fea0003c00000 */
.L_x_67:
[----:B------:R-:W-:Y:S05]  /*3880*/  WARPSYNC.ALL ;  /* 0x0000000000007948 */ /* 0x000fea0003800000 */
[----:B------:R-:W4:Y:S01]  /*3890*/  S2UR UR4, SR_CgaCtaId ;  /* 0x00000000000479c3 */ /* 0x000f220000008800 */
[----:B------:R-:W-:Y:S01]  /*38a0*/  UMOV UR26, 0x400 ;  /* 0x00000400001a7882 */ /* 0x000fe20000000000 */
[----:B------:R-:W-:-:S06]  /*38b0*/  NOP ;  /* 0x0000000000007918 */ /* 0x000fcc0000000000 */
[----:B------:R-:W-:Y:S06]  /*38c0*/  BAR.ARV 0x6, 0xa0 ;  /* 0x0182800000007b1d */ /* 0x000fec0000002000 */
[----:B------:R-:W1:Y:S01]  /*38d0*/  LDCU UR6, c[0x0][0x38c] ;  /* 0x00007180ff0677ac */ /* 0x000e620008000800 */
[----:B------:R-:W-:Y:S01]  /*38e0*/  LOP3.LUT R3, R3, 0xffff, RZ, 0xc0, !PT ;  /* 0x0000ffff03037812 */ /* 0x000fe200078ec0ff */
[----:B--2---:R-:W-:Y:S01]  /*38f0*/  IMAD.MOV.U32 R9, RZ, RZ, 0x1 ;  /* 0x00000001ff097424 */ /* 0x004fe200078e00ff */
[----:B------:R-:W-:Y:S01]  /*3900*/  LOP3.LUT R2, R2, 0xffff, RZ, 0xc0, !PT ;  /* 0x0000ffff02027812 */ /* 0x000fe200078ec0ff */
[----:B------:R-:W-:Y:S01]  /*3910*/  IMAD.MOV.U32 R8, RZ, RZ, RZ ;  /* 0x000000ffff087224 */ /* 0x000fe200078e00ff */
[----:B------:R-:W-:Y:S01]  /*3920*/  R2UR UR28, R3 ;  /* 0x00000000031c72ca */ /* 0x000fe200000e0000 */
[----:B------:R-:W-:Y:S01]  /*3930*/  UMOV UR32, URZ ;  /* 0x000000ff00207c82 */ /* 0x000fe20008000000 */
[----:B------:R-:W-:-:S02]  /*3940*/  R2UR UR42, R2 ;  /* 0x00000000022a72ca */ /* 0x000fc400000e0000 */
[----:B------:R-:W-:Y:S01]  /*3950*/  CS2R R2, SRZ ;  /* 0x0000000000027805 */ /* 0x000fe2000001ff00 */
[----:B------:R-:W-:Y:S01]  /*3960*/  UMOV UR23, URZ ;  /* 0x000000ff00177c82 */ /* 0x000fe20008000000 */
[----:B----4-:R-:W-:Y:S01]  /*3970*/  ULEA UR26, UR4, UR26, 0x18 ;  /* 0x0000001a041a7291 */ /* 0x010fe2000f8ec0ff */
[----:B------:R-:W-:Y:S01]  /*3980*/  UMOV UR22, URZ ;  /* 0x000000ff00167c82 */ /* 0x000fe20008000000 */
[----:B------:R-:W-:Y:S02]  /*3990*/  UISETP.NE.AND UP3, UPT, UR47, URZ, UPT ;  /* 0x000000ff2f00728c */ /* 0x000fe4000bf65270 */
[----:B------:R-:W-:Y:S02]  /*39a0*/  UIADD3 UR5, UPT, UPT, UR26, 0x6300, URZ ;  /* 0x000063001a057890 */ /* 0x000fe4000fffe0ff */
[----:B------:R-:W-:-:S03]  /*39b0*/  UIADD3 UR4, UPT, UPT, UR26, 0x16300, URZ ;  /* 0x000163001a047890 */ /* 0x000fc6000fffe0ff */
[----:B---3--:R-:W2:Y:S01]  /*39c0*/  LDS R0, [UR26+0x180] ;  /* 0x0001801aff007984 */ /* 0x008ea20008000800 */
[----:B-1----:R-:W-:Y:S02]  /*39d0*/  UIADD3 UR6, UPT, UPT, UR6, 0x7f, URZ ;  /* 0x0000007f06067890 */ /* 0x002fe4000fffe0ff */
[----:B------:R-:W-:Y:S02]  /*39e0*/  USHF.R.U32.HI UR5, URZ, 0x4, UR5 ;  /* 0x00000004ff057899 */ /* 0x000fe40008011605 */
[----:B------:R-:W-:Y:S02]  /*39f0*/  USHF.R.S32.HI UR33, URZ, 0x1f, UR6 ;  /* 0x0000001fff217899 */ /* 0x000fe40008011406 */
[----:B------:R-:W-:Y:S02]  /*3a00*/  USHF.R.U32.HI UR4, URZ, 0x4, UR4 ;  /* 0x00000004ff047899 */ /* 0x000fe40008011604 */
[----:B------:R-:W-:Y:S02]  /*3a10*/  ULEA.HI UR33, UR33, UR6, URZ, 0x7 ;  /* 0x0000000621217291 */ /* 0x000fe4000f8f38ff */
[----:B------:R-:W-:-:S02]  /*3a20*/  ULOP3.LUT UR5, UR5, 0x3fff, URZ, 0xc0, !UPT ;  /* 0x00003fff05057892 */ /* 0x000fc4000f8ec0ff */
[----:B------:R-:W-:Y:S02]  /*3a30*/  USHF.R.S32.HI UR33, URZ, 0x7, UR33 ;  /* 0x00000007ff217899 */ /* 0x000fe40008011421 */
[----:B------:R-:W-:Y:S02]  /*3a40*/  ULOP3.LUT UR30, UR4, 0x3fff, URZ, 0xc0, !UPT ;  /* 0x00003fff041e7892 */ /* 0x000fe4000f8ec0ff */
[----:B------:R-:W-:Y:S01]  /*3a50*/  UISETP.LT.AND UP0, UPT, UR33, 0x1, UPT ;  /* 0x000000012100788c */ /* 0x000fe2000bf01270 */
[----:B------:R-:W-:Y:S01]  /*3a60*/  UMOV UR40, 0x0 ;  /* 0x0000000000287882 */ /* 0x000fe20000000000 */
[----:B------:R-:W-:Y:S01]  /*3a70*/  UMOV UR41, 0x8400010 ;  /* 0x0840001000297882 */ /* 0x000fe20000000000 */
[----:B------:R-:W-:Y:S02]  /*3a80*/  ULOP3.LUT UR29, UR5, 0x10000, URZ, 0xfc, !UPT ;  /* 0x00010000051d7892 */ /* 0x000fe4000f8efcff */
[----:B------:R-:W-:Y:S02]  /*3a90*/  ULOP3.LUT UR30, UR30, 0x10000, URZ, 0xfc, !UPT ;  /* 0x000100001e1e7892 */ /* 0x000fe4000f8efcff */
[----:B------:R-:W-:Y:S01]  /*3aa0*/  USEL UR43, UR33, 0x1, !UP0 ;  /* 0x00000001212b7887 */ /* 0x000fe2000c000000 */
[----:B------:R-:W-:Y:S01]  /*3ab0*/  UMOV UR38, 0x0 ;  /* 0x0000000000267882 */ /* 0x000fe20000000000 */
[----:B------:R-:W-:Y:S01]  /*3ac0*/  UMOV UR39, 0x8400010 ;  /* 0x0840001000277882 */ /* 0x000fe20000000000 */
[----:B------:R-:W-:Y:S01]  /*3ad0*/  UMOV UR36, 0x0 ;  /* 0x0000000000247882 */ /* 0x000fe20000000000 */
[----:B------:R-:W-:Y:S01]  /*3ae0*/  UMOV UR37, 0x8400010 ;  /* 0x0840001000257882 */ /* 0x000fe20000000000 */
[----:B------:R-:W-:Y:S01]  /*3af0*/  UMOV UR34, 0x0 ;  /* 0x0000000000227882 */ /* 0x000fe20000000000 */
[----:B------:R-:W-:Y:S01]  /*3b00*/  UMOV UR35, 0x8400010 ;  /* 0x0840001000237882 */ /* 0x000fe20000000000 */
[----:B--2---:R-:W-:-:S15]  /*3b10*/  R2UR UR44, R0 ;  /* 0x00000000002c72ca */ /* 0x004fde00000e0000 */
.L_x_78:
[C---:B------:R-:W-:Y:S02]  /*3b20*/  LEA R0, R8.reuse, UR26, 0x3 ;  /* 0x0000001a08007c11 */ /* 0x040fe4000f8e18ff */
[----:B------:R-:W-:Y:S02]  /*3b30*/  SHF.L.U32 R5, R3, 0x1f, RZ ;  /* 0x0000001f03057819 */ /* 0x000fe400000006ff */
[----:B------:R-:W-:Y:S02]  /*3b40*/  LEA R4, R8, UR26, 0x4 ;  /* 0x0000001a08047c11 */ /* 0x000fe4000f8e20ff */
[----:B------:R-:W1:Y:S02]  /*3b50*/  SYNCS.PHASECHK.TRANS64.TRYWAIT P0, [R0+URZ+0xd0], R5 ;  /* 0x0000d005000075a7 */ /* 0x000e6400080011ff */
[----:B-1-3--:R-:W-:Y:S05]  /*3b60*/  @!P0 BRA `(.L_x_71) ;  /* 0x0000006c007c8947 */ /* 0x00afea0003800000 */
.L_x_173:
[----:B-1----:R-:W1:Y:S01]  /*3b70*/  LDS.128 R4, [R4+0x160] ;  /* 0x0001600004047984 */ /* 0x002e620000000c00 */
[----:B------:R-:W-:Y:S02]  /*3b80*/  VIADD R0, R0, 0xe0 ;  /* 0x000000e000007836 */ /* 0x000fe40000000000 */
[----:B------:R-:W-:Y:S01]  /*3b90*/  VIADD R8, R8, 0x1 ;  /* 0x0000000108087836 */ /* 0x000fe20000000000 */
[----:B------:R-:W-:Y:S01]  /*3ba0*/  @!PT LDS RZ, [RZ] ;  /* 0x00000000fffff984 */ /* 0x000fe20000000800 */
[----:B------:R-:W-:Y:S01]  /*3bb0*/  @!PT LDS RZ, [RZ] ;  /* 0x00000000fffff984 */ /* 0x000fe20000000800 */
[----:B------:R-:W-:Y:S01]  /*3bc0*/  @!PT LDS RZ, [RZ] ;  /* 0x00000000fffff984 */ /* 0x000fe20000000800 */
[----:B------:R-:W-:Y:S01]  /*3bd0*/  @!PT LDS RZ, [RZ] ;  /* 0x00000000fffff984 */ /* 0x000fe20000000800 */
[----:B------:R2:W-:Y:S06]  /*3be0*/  MEMBAR.ALL.CTA ;  /* 0x0000000000007992 */ /* 0x0005ec0000008000 */
[----:B--2---:R-:W2:Y:S01]  /*3bf0*/  FENCE.VIEW.ASYNC.S ;  /* 0x00000000000073c6 */ /* 0x004ea20000000000 */
[----:B------:R-:W-:-:S04]  /*3c00*/  PRMT R0, RZ, 0x654, R0 ;  /* 0x00000654ff007816 */ /* 0x000fc80000000000 */
[----:B--2---:R2:W-:Y:S01]  /*3c10*/  SYNCS.ARRIVE.TRANS64.RED.A1T0 RZ, [R0+URZ], RZ ;  /* 0x000000ff00ff79a7 */ /* 0x0045e200081004ff */
[----:B-1----:R-:W-:Y:S01]  /*3c20*/  LOP3.LUT P1, RZ, R6, 0x1, RZ, 0xc0, !PT ;  /* 0x0000000106ff7812 */ /* 0x002fe2000782c0ff */
[----:B--2---:R-:W-:-:S12]  /*3c30*/  BRA.U UP3, `(.L_x_72) ;  /* 0x0000000503087547 */ /* 0x004fd8000b800000 */
[----:B------:R-:W1:Y:S01]  /*3c40*/  LDCU UR4, c[0x0][0x38c] ;  /* 0x00007180ff0477ac */ /* 0x000e620008000800 */
[----:B------:R-:W-:Y:S02]  /*3c50*/  PLOP3.LUT P2, PT, PT, PT, PT, 0x80, 0x8 ;  /* 0x000000000008781c */ /* 0x000fe40003f4f070 */
[----:B------:R-:W-:Y:S01]  /*3c60*/  SHF.L.U32 R5, R9, 0x1f, RZ ;  /* 0x0000001f09057819 */ /* 0x000fe200000006ff */
[----:B------:R-:W-:Y:S02]  /*3c70*/  ULEA UR31, UR32, UR26, 0x3 ;  /* 0x0000001a201f7291 */ /* 0x000fe4000f8e18ff */
[----:B------:R-:W-:Y:S02]  /*3c80*/  ULEA UR11, UR32, UR44, 0x7 ;  /* 0x0000002c200b7291 */ /* 0x000fe4000f8e38ff */
[----:B-1----:R-:W-:-:S06]  /*3c90*/  UISETP.GE.AND UP0, UPT, UR4, 0x1, UPT ;  /* 0x000000010400788c */ /* 0x002fcc000bf06270 */
[----:B------:R-:W-:-:S05]  /*3ca0*/  PLOP3.LUT P0, PT, PT, PT, UP0, 0x80, 0x8 ;  /* 0x000000000008781c */ /* 0x000fca0003f0f008 */
[----:B------:R-:W-:-:S08]  /*3cb0*/  @UP0 ULEA UR4, UR23, UR26, 0x3 ;  /* 0x0000001a17040291 */ /* 0x000fd0000f8e18ff */
[----:B------:R-:W-:-:S04]  /*3cc0*/  @P0 SHF.L.U32 R0, R2, 0x1f, RZ ;  /* 0x0000001f02000819 */ /* 0x000fc800000006ff */
[----:B------:R1:W2:Y:S01]  /*3cd0*/  @P0 SYNCS.PHASECHK.TRANS64.TRYWAIT P2, [UR4], R0 ;  /* 0x00000000ff0005a7 */ /* 0x0002a20008041104 */
[----:B------:R-:W3:Y:S02]  /*3ce0*/  SYNCS.PHASECHK.TRANS64.TRYWAIT P0, [UR31+0x110], R5 ;  /* 0x00011005ff0075a7 */ /* 0x000ee4000800111f */
[----:B-123--:R-:W-:Y:S05]  /*3cf0*/  @!P0 BRA `(.L_x_73) ;  /* 0x0000006c002c8947 */ /* 0x00efea0003800000 */
.L_x_175:
[----:B------:R-:W-:Y:S01]  /*3d00*/  UMOV UR27, UR22 ;  /* 0x00000016001b7c82 */ /* 0x000fe20008000000 */
[----:B------:R-:W-:Y:S05]  /*3d10*/  BRA.U !UP0, `(.L_x_74) ;  /* 0x0000000108c07547 */ /* 0x000fea000b800000 */
[----:B------:R-:W-:Y:S02]  /*3d20*/  UIADD3 UR27, UPT, UPT, UR43, UR22, URZ ;  /* 0x000000162b1b7290 */ /* 0x000fe4000fffe0ff */
[----:B------:R-:W-:Y:S01]  /*3d30*/  UPLOP3.LUT UP2, UPT, UPT, UPT, UPT, 0x40, 0x4 ;  /* 0x000000000004789c */ /* 0x000fe20003f4e870 */
[----:B------:R-:W-:Y:S01]  /*3d40*/  UMOV UR24, UR33 ;  /* 0x0000002100187c82 */ /* 0x000fe20008000000 */
[----:B------:R-:W-:-:S09]  /*3d50*/  UMOV UR10, UR23 ;  /* 0x00000017000a7c82 */ /* 0x000fd20008000000 */
.L_x_77:
[----:B--2---:R-:W-:Y:S01]  /*3d60*/  ULEA UR5, UR10, UR26, 0x3 ;  /* 0x0000001a0a057291 */ /* 0x004fe2000f8e18ff */
[----:B---3--:R-:W-:Y:S11]  /*3d70*/  @P2 BRA `(.L_x_75) ;  /* 0x00000000000c2947 */ /* 0x008ff60003800000 */
[----:B-1----:R-:W-:Y:S04]  /*3d80*/  SHF.L.U32 R5, R2, 0x1f, RZ ;  /* 0x0000001f02057819 */ /* 0x002fe800000006ff */
[----:B------:R-:W1:Y:S02]  /*3d90*/  SYNCS.PHASECHK.TRANS64.TRYWAIT P0, [UR5], R5 ;  /* 0x00000005ff0075a7 */ /* 0x000e640008001105 */
[----:B-1----:R-:W-:Y:S05]  /*3da0*/  @!P0 BRA `(.L_x_76) ;  /* 0x0000006c00188947 */ /* 0x002fea0003800000 */
.L_x_75:
[----:B------:R-:W-:Y:S01]  /*3db0*/  UISETP.NE.AND UP0, UPT, UR24, 0x1, UPT ;  /* 0x000000011800788c */ /* 0x000fe2000bf05270 */
[----:B------:R-:W-:Y:S01]  /*3dc0*/  PLOP3.LUT P2, PT, PT, PT, PT, 0x80, 0x8 ;  /* 0x000000000008781c */ /* 0x000fe20003f4f070 */
[----:B------:R-:W-:Y:S02]  /*3dd0*/  UIADD3 UR4, UPT, UPT, UR10, 0x1, URZ ;  /* 0x000000010a047890 */ /* 0x000fe4000fffe0ff */
[----:B------:R-:W-:Y:S02]  /*3de0*/  UIADD3 UR25, UPT, UPT, UR5, 0x40, URZ ;  /* 0x0000004005197890 */ /* 0x000fe4000fffe0ff */
[----:B------:R-:W-:Y:S01]  /*3df0*/  UISETP.NE.AND UP1, UPT, UR4, 0x8, UPT ;  /* 0x000000080400788c */ /* 0x000fe2000bf25270 */
[----:B------:R-:W-:Y:S01]  /*3e00*/  PLOP3.LUT P0, PT, PT, PT, UP0, 0x80, 0x8 ;  /* 0x000000000008781c */ /* 0x000fe20003f0f008 */
[----:B------:R-:W-:Y:S02]  /*3e10*/  UIADD3 UR22, UPT, UPT, UR22, 0x1, URZ ;  /* 0x0000000116167890 */ /* 0x000fe4000fffe0ff */
[----:B------:R-:W-:Y:S02]  /*3e20*/  USEL UR6, URZ, 0x1, UP1 ;  /* 0x00000001ff067887 */ /* 0x000fe40008800000 */
[----:B------:R-:W-:Y:S02]  /*3e30*/  USEL UR23, UR4, URZ, UP1 ;  /* 0x000000ff04177287 */ /* 0x000fe40008800000 */
[----:B------:R-:W-:Y:S02]  /*3e40*/  UIADD3 UR24, UPT, UPT, UR24, -0x1, URZ ;  /* 0xffffffff18187890 */ /* 0x000fe4000fffe0ff */
[----:B------:R-:W-:Y:S01]  /*3e50*/  @UP0 ULEA UR4, UR23, UR26, 0x3 ;  /* 0x0000001a17040291 */ /* 0x000fe2000f8e18ff */
[----:B------:R-:W-:Y:S01]  /*3e60*/  LOP3.LUT R2, R2, UR6, RZ, 0x3c, !PT ;  /* 0x0000000602027c12 */ /* 0x000fe2000f8e3cff */
[----:B------:R-:W-:Y:S02]  /*3e70*/  ULEA UR6, UR10, UR30, 0xa ;  /* 0x0000001e0a067291 */ /* 0x000fe4000f8e50ff */
[----:B------:R-:W-:Y:S01]  /*3e80*/  UISETP.NE.AND UP0, UPT, UR22, UR27, UPT ;  /* 0x0000001b1600728c */ /* 0x000fe2000bf05270 */
[----:B-1----:R-:W-:Y:S01]  /*3e90*/  @P0 SHF.L.U32 R0, R2, 0x1f, RZ ;  /* 0x0000001f02000819 */ /* 0x002fe200000006ff */
[----:B------:R-:W-:Y:S02]  /*3ea0*/  UIADD3 UR20, UPT, UPT, UR6, 0x2, URZ ;  /* 0x0000000206147890 */ /* 0x000fe4000fffe0ff */
[----:B------:R-:W-:Y:S01]  /*3eb0*/  UIADD3 UR16, UPT, UPT, UR6, 0x4, URZ ;  /* 0x0000000406107890 */ /* 0x000fe2000fffe0ff */
[----:B------:R2:W3:Y:S01]  /*3ec0*/  @P0 SYNCS.PHASECHK.TRANS64.TRYWAIT P2, [UR4], R0 ;  /* 0x00000000ff0005a7 */ /* 0x0004e20008041104 */
[----:B------:R-:W-:Y:S02]  /*3ed0*/  ULEA UR4, UR10, UR29, 0x9 ;  /* 0x0000001d0a047291 */ /* 0x000fe4000f8e48ff */
[----:B------:R-:W-:Y:S02]  /*3ee0*/  UIADD3 UR12, UPT, UPT, UR6, 0x6, URZ ;  /* 0x00000006060c7890 */ /* 0x000fe4000fffe0ff */
[----:B------:R-:W-:Y:S02]  /*3ef0*/  UIADD3 UR18, UPT, UPT, UR4, 0x2, URZ ;  /* 0x0000000204127890 */ /* 0x000fe4000fffe0ff */
[----:B------:R-:W-:Y:S02]  /*3f00*/  UIADD3 UR14, UPT, UPT, UR4, 0x4, URZ ;  /* 0x00000004040e7890 */ /* 0x000fe4000fffe0ff */
[----:B------:R-:W-:Y:S01]  /*3f10*/  UIADD3 UR8, UPT, UPT, UR4, 0x6, URZ ;  /* 0x0000000604087890 */ /* 0x000fe2000fffe0ff */
[----:B------:R-:W-:Y:S01]  /*3f20*/  UMOV UR7, 0x40004040 ;  /* 0x4000404000077882 */ /* 0x000fe20000000000 */
[----:B------:R-:W-:Y:S01]  /*3f30*/  UMOV UR5, 0x40004040 ;  /* 0x4000404000057882 */ /* 0x000fe20000000000 */
[----:B------:R-:W-:Y:S01]  /*3f40*/  UMOV UR21, 0x40004040 ;  /* 0x4000404000157882 */ /* 0x000fe20000000000 */
[----:B------:R2:W-:Y:S01]  /*3f50*/  UTCQMMA.2CTA gdesc[UR4], gdesc[UR6], tmem[UR11], tmem[UR40], idesc[UR41], UP2 ;  /* 0x00ff2806040075ea */ /* 0x0005e2000920030b */
[----:B------:R-:W-:Y:S01]  /*3f60*/  UPLOP3.LUT UP2, UPT, UPT, UPT, UPT, 0x80, 0x8 ;  /* 0x000000000008789c */ /* 0x000fe20003f4f070 */
[----:B------:R-:W-:Y:S01]  /*3f70*/  UMOV UR19, 0x40004040 ;  /* 0x4000404000137882 */ /* 0x000fe20000000000 */
[----:B------:R-:W-:Y:S01]  /*3f80*/  UMOV UR17, 0x40004040 ;  /* 0x4000404000117882 */ /* 0x000fe20000000000 */
[----:B------:R2:W-:Y:S01]  /*3f90*/  UTCQMMA.2CTA gdesc[UR18], gdesc[UR20], tmem[UR11], tmem[UR38], idesc[UR39], UPT ;  /* 0x00ff2614120075ea */ /* 0x0005e2000ba0030b */
[----:B------:R-:W-:Y:S01]  /*3fa0*/  UMOV UR15, 0x40004040 ;  /* 0x40004040000f7882 */ /* 0x000fe20000000000 */
[----:B------:R-:W-:Y:S01]  /*3fb0*/  UMOV UR13, 0x40004040 ;  /* 0x40004040000d7882 */ /* 0x000fe20000000000 */
[----:B------:R-:W-:Y:S01]  /*3fc0*/  UMOV UR9, 0x40004040 ;  /* 0x4000404000097882 */ /* 0x000fe20000000000 */
[----:B------:R2:W-:Y:S01]  /*3fd0*/  UTCQMMA.2CTA gdesc[UR14], gdesc[UR16], tmem[UR11], tmem[UR36], idesc[UR37], UPT ;  /* 0x00ff24100e0075ea */ /* 0x0005e2000ba0030b */
[----:B------:R2:W-:Y:S01]  /*3fe0*/  UTCQMMA.2CTA gdesc[UR8], gdesc[UR12], tmem[UR11], tmem[UR34], idesc[UR35], UPT ;  /* 0x00ff220c080075ea */ /* 0x0005e2000ba0030b */
[----:B------:R2:W-:Y:S01]  /*3ff0*/  UTCBAR.2CTA.MULTICAST [UR25], URZ, UR28 ;  /* 0x000000ff190073e9 */ /* 0x0005e2000820081c */
[----:B------:R-:W-:Y:S01]  /*4000*/  UMOV UR10, UR23 ;  /* 0x00000017000a7c82 */ /* 0x000fe20008000000 */
[----:B------:R-:W-:Y:S05]  /*4010*/  BRA.U UP0, `(.L_x_77) ;  /* 0xfffffffd00507547 */ /* 0x000fea000b83ffff */
.L_x_74:
[----:B--2---:R-:W-:Y:S01]  /*4020*/  UIADD3 UR4, UPT, UPT, UR31, 0xf0, URZ ;  /* 0x000000f01f047890 */ /* 0x004fe2000fffe0ff */
[----:B------:R-:W-:-:S08]  /*4030*/  UMOV UR22, UR27 ;  /* 0x0000001b00167c82 */ /* 0x000fd00008000000 */
[----:B------:R2:W-:Y:S01]  /*4040*/  UTCBAR.2CTA.MULTICAST [UR4], URZ, UR42 ;  /* 0x000000ff040073e9 */ /* 0x0005e2000820082a */
[----:B------:R-:W-:Y:S02]  /*4050*/  NOP ;  /* 0x0000000000007918 */ /* 0x000fe40000000000 */
.L_x_72:
[----:B--2---:R-:W-:Y:S01]  /*4060*/  UIADD3 UR4, UPT, UPT, UR32, 0x1, URZ ;  /* 0x0000000120047890 */ /* 0x004fe2000fffe0ff */
[----:B------:R-:W-:-:S03]  /*4070*/  ISETP.NE.AND P0, PT, R8, 0x2, PT ;  /* 0x000000020800780c */ /* 0x000fc60003f05270 */
[----:B------:R-:W-:Y:S01]  /*4080*/  UISETP.NE.AND UP0, UPT, UR4, 0x4, UPT ;  /* 0x000000040400788c */ /* 0x000fe2000bf05270 */
[----:B-1----:R-:W-:Y:S02]  /*4090*/  SEL R0, RZ, 0x1, P0 ;  /* 0x00000001ff007807 */ /* 0x002fe40000000000 */
[----:B------:R-:W-:Y:S01]  /*40a0*/  SEL R8, R8, RZ, P0 ;  /* 0x000000ff08087207 */ /* 0x000fe20000000000 */
[----:B------:R-:W-:Y:S01]  /*40b0*/  USEL UR5, URZ, 0x1, UP0 ;  /* 0x00000001ff057887 */ /* 0x000fe20008000000 */
[----:B------:R-:W-:Y:S01]  /*40c0*/  LOP3.LUT R3, R3, R0, RZ, 0x3c, !PT ;  /* 0x0000000003037212 */ /* 0x000fe200078e3cff */
[----:B------:R-:W-:-:S04]  /*40d0*/  USEL UR32, UR4, URZ, UP0 ;  /* 0x000000ff04207287 */ /* 0x000fc80008000000 */
[----:B------:R-:W-:Y:S01]  /*40e0*/  LOP3.LUT R9, R9, UR5, RZ, 0x3c, !PT ;  /* 0x0000000509097c12 */ /* 0x000fe2000f8e3cff */
[----:B------:R-:W-:Y:S07]  /*40f0*/  @P1 BRA `(.L_x_78) ;  /* 0xfffffff800881947 */ /* 0x000fee000383ffff */
[----:B------:R-:W1:Y:S01]  /*4100*/  S2UR UR8, SR_CgaCtaId ;  /* 0x00000000000879c3 */ /* 0x000e620000008800 */
[----:B------:R-:W-:Y:S01]  /*4110*/  ELECT P0, URZ, PT ;  /* 0x0000000000ff782f */ /* 0x000fe20003800000 */
[----:B------:R-:W-:Y:S01]  /*4120*/  HFMA2 R0, -RZ, RZ, 0, 5.9604644775390625e-08 ;  /* 0x00000001ff007431 */ /* 0x000fe200000001ff */
[----:B------:R-:W-:-:S05]  /*4130*/  UMOV UR4, 0x40 ;  /* 0x0000004000047882 */ /* 0x000fca0000000000 */
[----:B------:R-:W-:Y:S01]  /*4140*/  UVIRTCOUNT.DEALLOC.SMPOOL 0x80 ;  /* 0x000000800000784c */ /* 0x000fe20000000000 */
[----:B------:R-:W-:Y:S02]  /*4150*/  UISETP.NE.AND UP1, UPT, UR47, URZ, UPT ;  /* 0x000000ff2f00728c */ /* 0x000fe4000bf25270 */
[----:B-1----:R-:W-:-:S09]  /*4160*/  ULEA UR8, UR8, UR4, 0x18 ;  /* 0x0000000408087291 */ /* 0x002fd2000f8ec0ff */
[----:B------:R1:W-:Y:S01]  /*4170*/  @P0 STS.U8 [UR8+0x1c], R0 ;  /* 0x00001c00ff000988 */ /* 0x0003e20008000008 */
[----:B------:R-:W-:Y:S05]  /*4180*/  BRA.U UP1, `(.L_x_79) ;  /* 0x0000000101a07547 */ /* 0x000fea000b800000 */
[----:B------:R-:W-:Y:S01]  /*4190*/  UIADD3 UR7, UPT, UPT, UR26, 0x110, URZ ;  /* 0x000001101a077890 */ /* 0x000fe2000fffe0ff */
[----:B------:R-:W-:-:S03]  /*41a0*/  SHF.L.U32 R3, R9, 0x1f, RZ ;  /* 0x0000001f09037819 */ /* 0x000fc600000006ff */
[----:B------:R-:W-:-:S09]  /*41b0*/  ULEA UR4, UR32, UR7, 0x3 ;  /* 0x0000000720047291 */ /* 0x000fd2000f8e18ff */
[----:B------:R-:W2:Y:S02]  /*41c0*/  SYNCS.PHASECHK.TRANS64.TRYWAIT P0, [UR4], R3 ;  /* 0x00000003ff0075a7 */ /* 0x000ea40008001104 */
[----:B--2---:R-:W-:Y:S05]  /*41d0*/  @!P0 BRA `(.L_x_80) ;  /* 0x0000006800248947 */ /* 0x004fea0003800000 */
.L_x_178:
        /* <DEDUP_REMOVED lines=9> */
.L_x_180:
        /* <DEDUP_REMOVED lines=9> */
.L_x_182:
[----:B------:R-:W-:-:S04]  /*4300*/  UIADD3 UR4, UPT, UPT, UR4, 0x1, URZ ;  /* 0x0000000104047890 */ /* 0x000fc8000fffe0ff */
[----:B------:R-:W-:-:S04]  /*4310*/  UISETP.NE.AND UP0, UPT, UR4, 0x4, UPT ;  /* 0x000000040400788c */ /* 0x000fc8000bf05270 */
[----:B------:R-:W-:Y:S02]  /*4320*/  USEL UR5, URZ, 0x1, UP0 ;  /* 0x00000001ff057887 */ /* 0x000fe40008000000 */
[----:B------:R-:W-:-:S04]  /*4330*/  USEL UR4, UR4, URZ, UP0 ;  /* 0x000000ff04047287 */ /* 0x000fc80008000000 */
[----:B------:R-:W-:Y:S01]  /*4340*/  ULEA UR4, UR4, UR7, 0x3 ;  /* 0x0000000704047291 */ /* 0x000fe2000f8e18ff */
[----:B-1----:R-:W-:-:S04]  /*4350*/  LOP3.LUT R3, R2, UR5, RZ, 0x3c, !PT ;  /* 0x0000000502037c12 */ /* 0x002fc8000f8e3cff */
[----:B------:R-:W-:Y:S01]  /*4360*/  SHF.L.U32 R3, R3, 0x1f, RZ ;  /* 0x0000001f03037819 */ /* 0x000fe200000006ff */
[----:B------:R-:W-:-:S04]  /*4370*/  IMAD.U32 R0, RZ, RZ, UR4 ;  /* 0x00000004ff007e24 */ /* 0x000fc8000f8e00ff */
[----:B------:R1:W2:Y:S03]  /*4380*/  SYNCS.PHASECHK.TRANS64.TRYWAIT P0, [R0+URZ], R3 ;  /* 0x00000003000075a7 */ /* 0x0002a600080011ff */
[----:B--2---:R-:W-:Y:S05]  /*4390*/  @!P0 NANOSLEEP.SYNCS 0x989680 ;  /* 0x009896800000895d */ /* 0x004fea0003900000 */
[----:B------:R-:W2:Y:S02]  /*43a0*/  @!P0 SYNCS.PHASECHK.TRANS64 P0, [R0+URZ], R3 ;  /* 0x00000003000085a7 */ /* 0x000ea400080010ff */
[----:B--2---:R-:W-:Y:S05]  /*43b0*/  @P0 BRA `(.L_x_83) ;  /* 0x0000000000200947 */ /* 0x004fea0003800000 */
.L_x_84:
[----:B--2---:R2:W4:Y:S02]  /*43c0*/  SYNCS.PHASECHK.TRANS64.TRYWAIT P0, [R0+URZ], R3 ;  /* 0x00000003000075a7 */ /* 0x00452400080011ff */
[----:B----4-:R-:W-:Y:S05]  /*43d0*/  @!P0 NANOSLEEP.SYNCS 0x989680 ;  /* 0x009896800000895d */ /* 0x010fea0003900000 */
[----:B------:R-:W4:Y:S02]  /*43e0*/  @!P0 SYNCS.PHASECHK.TRANS64 P0, [R0+URZ], R3 ;  /* 0x00000003000085a7 */ /* 0x000f2400080010ff */
[----:B----4-:R-:W-:Y:S05]  /*43f0*/  @!P0 BRA `(.L_x_84) ;  /* 0xfffffffc00f08947 */ /* 0x010fea000383ffff */
[----:B------:R-:W-:Y:S05]  /*4400*/  BRA `(.L_x_83) ;  /* 0x00000000000c7947 */ /* 0x000fea0003800000 */
.L_x_79:
[----:B------:R-:W-:-:S04]  /*4410*/  UIADD3 UR4, UPT, UPT, UR26, 0x150, URZ ;  /* 0x000001501a047890 */ /* 0x000fc8000fffe0ff */
[----:B------:R-:W-:-:S09]  /*4420*/  UPRMT UR4, UR46, 0x654, UR4 ;  /* 0x000006542e047896 */ /* 0x000fd20008000004 */
[----:B------:R-:W-:Y:S03]  /*4430*/  SYNCS.ARRIVE.TRANS64.RED.A1T0 RZ, [UR4], RZ ;  /* 0x000000ffffff79a7 */ /* 0x000fe60008100404 */
.L_x_83:
[----:B-12---:R-:W-:Y:S01]  /*4440*/  SHF.L.U32 R3, RZ, 0x1f, RZ ;  /* 0x0000001fff037819 */ /* 0x006fe200000006ff */
[----:B------:R-:W-:Y:S01]  /*4450*/  UIADD3 UR4, UPT, UPT, UR26, 0x150, URZ ;  /* 0x000001501a047890 */ /* 0x000fe2000fffe0ff */
[----:B------:R-:W-:Y:S02]  /*4460*/  PLOP3.LUT P0, PT, PT, PT, UP1, 0x80, 0x8 ;  /* 0x000000000008781c */ /* 0x000fe40003f0f018 */
[----:B------:R-:W1:Y:S02]  /*4470*/  SYNCS.PHASECHK.TRANS64.TRYWAIT P1, [UR26+0x150], R3 ;  /* 0x00015003ff0075a7 */ /* 0x000e64000802111a */
[----:B-1----:R-:W-:Y:S09]  /*4480*/  @!P1 BRA `(.L_x_85) ;  /* 0x0000006400c09947 */ /* 0x002ff20003800000 */
.L_x_184:
[----:B------:R-:W-:Y:S01]  /*4490*/  @!UP1 UPRMT UR4, UR46, 0x654, UR4 ;  /* 0x000006542e049896 */ /* 0x000fe20008000004 */
[----:B------:R-:W-:Y:S01]  /*44a0*/  UMOV UR5, 0xffff ;  /* 0x0000ffff00057882 */ /* 0x000fe20000000000 */
[----:B------:R-:W-:-:S07]  /*44b0*/  UMOV UR6, 0x1 ;  /* 0x0000000100067882 */ /* 0x000fce0000000000 */
[----:B------:R-:W-:Y:S01]  /*44c0*/  @!P0 SYNCS.ARRIVE.TRANS64.RED.A1T0 RZ, [UR4], RZ ;  /* 0x000000ffffff89a7 */ /* 0x000fe20008100404 */
[----:B------:R-:W-:Y:S01]  /*44d0*/  NOP ;  /* 0x0000000000007918 */ /* 0x000fe20000000000 */
[----:B-1----:R-:W1:Y:S01]  /*44e0*/  LDS R0, [UR8+0x14] ;  /* 0x00001408ff007984 */ /* 0x002e620008000800 */
[----:B------:R-:W-:-:S04]  /*44f0*/  ULOP3.LUT UR4, UR44, 0xffff, URZ, 0xc0, !UPT ;  /* 0x0000ffff2c047892 */ /* 0x000fc8000f8ec0ff */
[----:B------:R-:W-:-:S04]  /*4500*/  USHF.R.U32.HI UR4, URZ, 0x5, UR4 ;  /* 0x00000005ff047899 */ /* 0x000fc80008011604 */
[----:B------:R-:W-:Y:S02]  /*4510*/  USHF.L.U32 UR5, UR5, UR4, URZ ;  /* 0x0000000405057299 */ /* 0x000fe400080006ff */
[----:B------:R-:W-:-:S04]  /*4520*/  USHF.L.U32 UR4, UR6, UR4, URZ ;  /* 0x0000000406047299 */ /* 0x000fc800080006ff */
[----:B-1----:R-:W-:-:S04]  /*4530*/  LOP3.LUT R0, R0, UR5, RZ, 0xc0, !PT ;  /* 0x0000000500007c12 */ /* 0x002fc8000f8ec0ff */
[----:B------:R-:W-:-:S13]  /*4540*/  ISETP.NE.AND P0, PT, R0, UR5, PT ;  /* 0x0000000500007c0c */ /* 0x000fda000bf05270 */
[----:B------:R-:W-:Y:S05]  /*4550*/  @P0 BRA `(.L_x_86) ;  /* 0x0000000000580947 */ /* 0x000fea0003800000 */
[----:B------:R-:W1:Y:S02]  /*4560*/  LDS R0, [UR8+0x18] ;  /* 0x00001808ff007984 */ /* 0x000e640008000800 */
[----:B-1----:R-:W-:-:S04]  /*4570*/  LOP3.LUT R0, R0, UR4, RZ, 0xc0, !PT ;  /* 0x0000000400007c12 */ /* 0x002fc8000f8ec0ff */
[----:B------:R-:W-:-:S13]  /*4580*/  ISETP.NE.AND P0, PT, R0, UR4, PT ;  /* 0x0000000400007c0c */ /* 0x000fda000bf05270 */
[----:B------:R-:W-:Y:S05]  /*4590*/  @P0 BRA `(.L_x_87) ;  /* 0x00000000003c0947 */ /* 0x000fea0003800000 */
[----:B------:R-:W1:Y:S01]  /*45a0*/  S2R R2, SR_LANEID ;  /* 0x0000000000027919 */ /* 0x000e620000000000 */
[----:B------:R-:W-:Y:S01]  /*45b0*/  ULOP3.LUT UR5, URZ, UR5, URZ, 0x33, !UPT ;  /* 0x00000005ff057292 */ /* 0x000fe2000f8e33ff */
[----:B------:R-:W-:Y:S01]  /*45c0*/  LOP3.LUT R4, RZ, UR4, RZ, 0x33, !PT ;  /* 0x00000004ff047c12 */ /* 0x000fe2000f8e33ff */
[----:B------:R-:W-:Y:S02]  /*45d0*/  VOTEU.ANY UR4, UPT, PT ;  /* 0x0000000000047886 */ /* 0x000fe400038e0100 */
[----:B------:R-:W-:Y:S01]  /*45e0*/  UFLO.U32 UR4, UR4 ;  /* 0x00000004000472bd */ /* 0x000fe200080e0000 */
[----:B------:R-:W2:Y:S01]  /*45f0*/  REDUX UR6, R4 ;  /* 0x00000000040673c4 */ /* 0x000ea20000000000 */
[----:B------:R-:W-:-:S06]  /*4600*/  IMAD.U32 R0, RZ, RZ, UR5 ;  /* 0x00000005ff007e24 */ /* 0x000fcc000f8e00ff */
[----:B------:R4:W-:Y:S01]  /*4610*/  UTCATOMSWS.AND URZ, UR5 ;  /* 0x0000000500ff79e3 */ /* 0x0009e20008000000 */
[----:B------:R-:W3:Y:S01]  /*4620*/  REDUX UR7, R0 ;  /* 0x00000000000773c4 */ /* 0x000ee20000000000 */
[----:B-1----:R-:W-:Y:S01]  /*4630*/  ISETP.EQ.U32.AND P0, PT, R2, UR4, PT ;  /* 0x0000000402007c0c */ /* 0x002fe2000bf02070 */
[----:B--2---:R-:W-:Y:S01]  /*4640*/  IMAD.U32 R2, RZ, RZ, UR6 ;  /* 0x00000006ff027e24 */ /* 0x004fe2000f8e00ff */
[----:B---3--:R-:W-:-:S11]  /*4650*/  MOV R3, UR7 ;  /* 0x0000000700037c02 */ /* 0x008fd60008000f00 */
[----:B------:R4:W-:Y:S04]  /*4660*/  @P0 ATOMS.AND RZ, [UR8+0x14], R3 ;  /* 0x00001403ffff098c */ /* 0x0009e8000a800008 */
[----:B------:R4:W-:Y:S01]  /*4670*/  @P0 ATOMS.AND RZ, [UR8+0x18], R2 ;  /* 0x00001802ffff098c */ /* 0x0009e2000a800008 */
[----:B------:R-:W-:Y:S05]  /*4680*/  BRA `(.L_x_88) ;  /* 0x0000000000147947 */ /* 0x000fea0003800000 */
.L_x_87:
[----:B------:R-:W-:Y:S02]  /*4690*/  MOV R2, 0x46b0 ;  /* 0x000046b000027802 */ /* 0x000fe40000000f00 */
[----:B---3-5:R-:W-:Y:S05]  /*46a0*/  CALL.REL.NOINC `($__internal_0_$__cuda_sm10x_tcgen05_guardrail_trap_col_being_dealloced_not_returned_by_alloc) ;  /* 0x00000068009c7944 */ /* 0x028fea0003c00000 */
[----:B------:R-:W-:Y:S05]  /*46b0*/  BRA `(.L_x_88) ;  /* 0x0000000000087947 */ /* 0x000fea0003800000 */
.L_x_86:
[----:B------:R-:W-:Y:S02]  /*46c0*/  MOV R2, 0x46e0 ;  /* 0x000046e000027802 */ /* 0x000fe40000000f00 */
[----:B---3-5:R-:W-:Y:S05]  /*46d0*/  CALL.REL.NOINC `($__internal_2_$__cuda_sm10x_tcgen05_guardrail_trap_unallocated_columns_being_dealloced) ;  /* 0x0000006800a87944 */ /* 0x028fea0003c00000 */
.L_x_88:
[----:B------:R-:W-:Y:S01]  /*46e0*/  NOP ;  /* 0x0000000000007918 */ /* 0x000fe20000000000 */
[----:B----4-:R-:W-:Y:S05]  /*46f0*/  EXIT ;  /* 0x000000000000794d */ /* 0x010fea0003800000 */
.L_x_59:
[----:B------:R-:W-:-:S09]  /*4700*/  UISETP.NE.OR UP0, UPT, UR20, 0x3, !UP4 ;  /* 0x000000031400788c */ /* 0x000fd2000e705670 */
[----:B------:R-:W-:Y:S05]  /*4710*/  BRA.U UP0, `(.L_x_89) ;  /* 0x0000001100e87547 */ /* 0x000fea000b800000 */
[----:B------:R-:W2:Y:S01]  /*4720*/  LDCU.64 UR4, c[0x0][0x888] ;  /* 0x00011100ff0477ac */ /* 0x000ea20008000a00 */
[----:B------:R-:W3:Y:S01]  /*4730*/  LDC.64 R12, c[0x0][0x348] ;  /* 0x0000d200ff0c7b82 */ /* 0x000ee20000000a00 */
[----:B------:R-:W-:Y:S02]  /*4740*/  HFMA2 R9, -RZ, RZ, 0, 0 ;  /* 0x00000000ff097431 */ /* 0x000fe400000001ff */
[----:B------:R-:W-:Y:S01]  /*4750*/  IMAD.MOV.U32 R11, RZ, RZ, 0x1 ;  /* 0x00000001ff0b7424 */ /* 0x000fe200078e00ff */
[----:B------:R-:W4:Y:S01]  /*4760*/  LDCU UR38, c[0x0][0x370] ;  /* 0x00006e00ff2677ac */ /* 0x000f220008000800 */
[----:B------:R-:W-:Y:S01]  /*4770*/  IMAD.MOV.U32 R10, RZ, RZ, RZ ;  /* 0x000000ffff0a7224 */ /* 0x000fe200078e00ff */
[----:B------:R-:W-:Y:S01]  /*4780*/  MOV R3, 0x1000 ;  /* 0x0000100000037802 */ /* 0x000fe20000000f00 */
[----:B------:R-:W4:Y:S01]  /*4790*/  LDCU.128 UR48, c[0x0][0xb10] ;  /* 0x00016200ff3077ac */ /* 0x000f220008000c00 */
[----:B------:R-:W1:Y:S01]  /*47a0*/  LDCU UR37, c[0x0][0x374] ;  /* 0x00006e80ff2577ac */ /* 0x000e620008000800 */
[----:B------:R-:W1:Y:S01]  /*47b0*/  LDCU.64 UR30, c[0x0][0x890] ;  /* 0x00011200ff1e77ac */ /* 0x000e620008000a00 */
[----:B--2---:R-:W-:Y:S01]  /*47c0*/  UISETP.NE.U32.AND UP0, UPT, UR4, URZ, UPT ;  /* 0x000000ff0400728c */ /* 0x004fe2000bf05070 */
[----:B------:R-:W2:Y:S01]  /*47d0*/  LDCU UR15, c[0x0][0xb0c] ;  /* 0x00016180ff0f77ac */ /* 0x000ea20008000800 */
[----:B------:R-:W3:Y:S01]  /*47e0*/  LDCU UR57, c[0x0][0xb20] ;  /* 0x00016400ff3977ac */ /* 0x000ee20008000800 */
[----:B------:R-:W3:Y:S01]  /*47f0*/  LDCU UR4, c[0x0][0xb30] ;  /* 0x00016600ff0477ac */ /* 0x000ee20008000800 */
[----:B------:R-:W-:Y:S01]  /*4800*/  UMOV UR21, 0x400 ;  /* 0x0000040000157882 */ /* 0x000fe20000000000 */
[----:B----4-:R-:W-:-:S02]  /*4810*/  UIMAD.WIDE.U32 UR54, UR38, UR48, URZ ;  /* 0x00000030263672a5 */ /* 0x010fc4000f8e00ff */
[----:B-1----:R-:W-:Y:S02]  /*4820*/  UIMAD.WIDE.U32 UR6, UR37, UR51, URZ ;  /* 0x00000033250672a5 */ /* 0x002fe4000f8e00ff */
[----:B------:R-:W-:Y:S02]  /*4830*/  ULEA UR21, UR58, UR21, 0x18 ;  /* 0x000000153a157291 */ /* 0x000fe4000f8ec0ff */
[----:B------:R-:W-:Y:S02]  /*4840*/  UISETP.NE.AND.EX UP6, UPT, UR5, URZ, UPT, UP0 ;  /* 0x000000ff0500728c */ /* 0x000fe4000bfc5300 */
[----:B------:R-:W-:Y:S02]  /*4850*/  UISETP.NE.AND UP0, UPT, UR45, 0x1, UPT ;  /* 0x000000012d00788c */ /* 0x000fe4000bf05270 */
[----:B------:R-:W-:Y:S02]  /*4860*/  UISETP.NE.U32.AND UP0, UPT, UR30, URZ, UPT ;  /* 0x000000ff1e00728c */ /* 0x000fe4000bf05070 */
[----:B------:R-:W-:-:S02]  /*4870*/  UIADD3 UR39, UPT, UPT, UR21, 0x98, URZ ;  /* 0x0000009815277890 */ /* 0x000fc4000fffe0ff */
[----:B------:R-:W-:Y:S02]  /*4880*/  UIADD3 UR41, UPT, UPT, UR21, 0x80, URZ ;  /* 0x0000008015297890 */ /* 0x000fe4000fffe0ff */
[----:B------:R-:W-:Y:S02]  /*4890*/  UIADD3 UR33, UPT, UPT, UR21, 0x88, URZ ;  /* 0x0000008815217890 */ /* 0x000fe4000fffe0ff */
[----:B------:R-:W-:Y:S01]  /*48a0*/  UIADD3 UR25, UPT, UPT, UR21, 0x90, URZ ;  /* 0x0000009015197890 */ /* 0x000fe2000fffe0ff */
[----:B------:R-:W-:Y:S01]  /*48b0*/  UMOV UR54, UR55 ;  /* 0x0000003700367c82 */ /* 0x000fe20008000000 */
[----:B------:R-:W-:Y:S01]  /*48c0*/  UMOV UR53, UR7 ;  /* 0x0000000700357c82 */ /* 0x000fe20008000000 */
[----:B------:R-:W-:Y:S02]  /*48d0*/  UISETP.GE.AND UP2, UPT, UR45, 0x1, UPT ;  /* 0x000000012d00788c */ /* 0x000fe4000bf46270 */
[----:B------:R-:W-:Y:S02]  /*48e0*/  UISETP.NE.AND.EX UP5, UPT, UR31, URZ, UPT, UP0 ;  /* 0x000000ff1f00728c */ /* 0x000fe4000bfa5300 */
[----:B------:R-:W-:Y:S01]  /*48f0*/  UPLOP3.LUT UP3, UPT, UPT, UPT, UPT, 0x40, 0x4 ;  /* 0x000000000004789c */ /* 0x000fe20003f6e870 */
[----:B------:R-:W1:Y:S01]  /*4900*/  LDCU.64 UR22, c[0x0][0xb28] ;  /* 0x00016500ff1677ac */ /* 0x000e620008000a00 */
[----:B--2---:R-:W-:-:S02]  /*4910*/  UISETP.NE.AND UP2, UPT, UR15, 0x1, UPT ;  /* 0x000000010f00788c */ /* 0x004fc4000bf45270 */
[----:B------:R-:W-:Y:S02]  /*4920*/  UPRMT UR39, UR58, 0x654, UR39 ;  /* 0x000006543a277896 */ /* 0x000fe40008000027 */
[----:B------:R-:W-:Y:S02]  /*4930*/  UPRMT UR52, UR58, 0x654, UR41 ;  /* 0x000006543a347896 */ /* 0x000fe40008000029 */
[----:B------:R-:W-:Y:S02]  /*4940*/  UPRMT UR47, UR58, 0x654, UR33 ;  /* 0x000006543a2f7896 */ /* 0x000fe40008000021 */
[----:B------:R-:W-:Y:S02]  /*4950*/  UPRMT UR46, UR58, 0x654, UR25 ;  /* 0x000006543a2e7896 */ /* 0x000fe40008000019 */
[----:B------:R-:W-:Y:S02]  /*4960*/  USHF.R.U32.HI UR54, URZ, UR49, UR54 ;  /* 0x00000031ff367299 */ /* 0x000fe40008011636 */
[----:B---3--:R-:W-:-:S02]  /*4970*/  USHF.R.U32.HI UR53, URZ, UR57, UR53 ;  /* 0x00000039ff357299 */ /* 0x008fc40008011635 */
[----:B------:R-:W-:Y:S02]  /*4980*/  UISETP.NE.AND UP0, UPT, UR50, 0x1, UPT ;  /* 0x000000013200788c */ /* 0x000fe4000bf05270 */
[----:B------:R-:W-:-:S11]  /*4990*/  UISETP.NE.AND UP4, UPT, UR4, 0x1, UPT ;  /* 0x000000010400788c */ /* 0x000fd6000bf85270 */
.L_x_100:
[C---:B------:R-:W-:Y:S02]  /*49a0*/  LEA R8, R10.reuse, UR21, 0x3 ;  /* 0x000000150a087c11 */ /* 0x040fe4000f8e18ff */
[----:B------:R-:W-:Y:S02]  /*49b0*/  SHF.L.U32 R5, R9, 0x1f, RZ ;  /* 0x0000001f09057819 */ /* 0x000fe400000006ff */
[----:B------:R-:W-:Y:S02]  /*49c0*/  LEA R6, R10, UR21, 0x4 ;  /* 0x000000150a067c11 */ /* 0x000fe4000f8e20ff */
[----:B--2---:R-:W2:Y:S02]  /*49d0*/  SYNCS.PHASECHK.TRANS64.TRYWAIT P0, [R8+URZ+0xd0], R5 ;  /* 0x0000d005080075a7 */ /* 0x004ea400080011ff */
[----:B--2---:R-:W-:Y:S05]  /*49e0*/  @!P0 BRA `(.L_x_90) ;  /* 0x0000006000808947 */ /* 0x004fea0003800000 */
.L_x_185:
[----:B--2---:R-:W2:Y:S01]  /*49f0*/  LDS.128 R4, [R6+0x160] ;  /* 0x0001600006047984 */ /* 0x004ea20000000c00 */
[----:B------:R-:W-:Y:S01]  /*4a00*/  UISETP.GE.AND UP0, UPT, UR45, 0x1, UPT ;  /* 0x000000012d00788c */ /* 0x000fe2000bf06270 */
[----:B------:R-:W-:Y:S01]  /*4a10*/  @!PT LDS RZ, [RZ] ;  /* 0x00000000fffff984 */ /* 0x000fe20000000800 */
[----:B------:R-:W-:Y:S01]  /*4a20*/  @!PT LDS RZ, [RZ] ;  /* 0x00000000fffff984 */ /* 0x000fe20000000800 */
[----:B------:R-:W-:Y:S01]  /*4a30*/  @!PT LDS RZ, [RZ] ;  /* 0x00000000fffff984 */ /* 0x000fe20000000800 */
[----:B------:R-:W-:Y:S01]  /*4a40*/  @!PT LDS RZ, [RZ] ;  /* 0x00000000fffff984 */ /* 0x000fe20000000800 */
[----:B------:R3:W-:Y:S06]  /*4a50*/  MEMBAR.ALL.CTA ;  /* 0x0000000000007992 */ /* 0x0007ec0000008000 */
[----:B---3--:R-:W3:Y:S01]  /*4a60*/  FENCE.VIEW.ASYNC.S ;  /* 0x00000000000073c6 */ /* 0x008ee20000000000 */
[----:B--2---:R-:W-:Y:S11]  /*4a70*/  LOP3.LUT P0, RZ, R6, 0x1, RZ, 0xc0, !PT ;  /* 0x0000000106ff7812 */ /* 0x004ff6000780c0ff */
[----:B------:R-:W-:Y:S02]  /*4a80*/  @!UPT UIADD3 URZ, UPT, UPT, URZ, URZ, URZ ;  /* 0x000000fffffff290 */ /* 0x000fe4000fffe0ff */
[----:B---3--:R-:W-:Y:S01]  /*4a90*/  VOTEU.ANY UP2, P0 ;  /* 0x0000000000ff7886 */ /* 0x008fe20000040100 */
[----:B------:R-:W-:Y:S11]  /*4aa0*/  PLOP3.LUT P0, PT, PT, PT, UP2, 0x80, 0x8 ;  /* 0x000000000008781c */ /* 0x000ff60003f0f028 */
[----:B------:R-:W-:Y:S02]  /*4ab0*/  @!UPT UIADD3 URZ, UPT, UPT, URZ, URZ, URZ ;  /* 0x000000fffffff290 */ /* 0x000fe4000fffe0ff */
[----:B------:R-:W-:Y:S02]  /*4ac0*/  @P0 SHF.R.U32.HI R0, RZ, 0x10, R5 ;  /* 0x00000010ff000819 */ /* 0x000fe40000011605 */
[----:B------:R-:W-:Y:S02]  /*4ad0*/  @P0 MOV R2, R4 ;  /* 0x0000000400020202 */ /* 0x000fe40000000f00 */
[----:B------:R-:W-:Y:S01]  /*4ae0*/  @P0 R2UR UR4, R0 ;  /* 0x00000000000402ca */ /* 0x000fe200000e0000 */
[----:B------:R-:W-:Y:S01]  /*4af0*/  VIADD R0, R8, 0xe0 ;  /* 0x000000e008007836 */ /* 0x000fe20000000000 */
[----:B------:R-:W-:Y:S02]  /*4b00*/  @P0 LOP3.LUT R4, R5, 0xffff, RZ, 0xc0, !PT ;  /* 0x0000ffff05040812 */ /* 0x000fe400078ec0ff */
[----:B------:R-:W-:Y:S02]  /*4b10*/  @P0 R2UR UR6, R2 ;  /* 0x00000000020602ca */ /* 0x000fe400000e0000 */
[----:B------:R-:W-:Y:S02]  /*4b20*/  PRMT R0, RZ, 0x654, R0 ;  /* 0x00000654ff007816 */ /* 0x000fe40000000000 */
[----:B------:R-:W-:Y:S02]  /*4b30*/  @P0 R2UR UR5, R4 ;  /* 0x00000000040502ca */ /* 0x000fe400000e0000 */
[----:B------:R2:W-:Y:S03]  /*4b40*/  SYNCS.ARRIVE.TRANS64.RED.A1T0 RZ, [R0+URZ], RZ ;  /* 0x000000ff00ff79a7 */ /* 0x0005e600081004ff */
[----:B------:R-:W-:Y:S04]  /*4b50*/  @UP2 UMOV UR29, UR4 ;  /* 0x00000004001d2c82 */ /* 0x000fe80008000000 */
[----:B------:R-:W-:Y:S04]  /*4b60*/  @UP2 UMOV UR14, UR6 ;  /* 0x00000006000e2c82 */ /* 0x000fe80008000000 */
[----:B------:R-:W-:Y:S01]  /*4b70*/  @UP2 UMOV UR13, UR5 ;  /* 0x00000005000d2c82 */ /* 0x000fe20008000000 */
[----:B------:R-:W-:Y:S05]  /*4b80*/  BRA.U !UP0, `(.L_x_91) ;  /* 0x0000000108c07547 */ /* 0x000fea000b800000 */
[----:B------:R-:W-:Y:S02]  /*4b90*/  UIMAD.WIDE.U32 UR16, UR13, UR51, URZ ;  /* 0x000000330d1072a5 */ /* 0x000fe4000f8e00ff */
[----:B------:R-:W-:Y:S02]  /*4ba0*/  UP2UR UR20, UPR, URZ, 0x4 ;  /* 0x00000004ff147883 */ /* 0x000fe40008000000 */
[----:B------:R-:W-:Y:S02]  /*4bb0*/  UISETP.NE.AND UP2, UPT, UR50, 0x1, UPT ;  /* 0x000000013200788c */ /* 0x000fe4000bf45270 */
[----:B------:R-:W-:Y:S02]  /*4bc0*/  UIMAD.WIDE.U32 UR18, UR14, UR48, URZ ;  /* 0x000000300e1272a5 */ /* 0x000fe4000f8e00ff */
[----:B------:R-:W-:Y:S02]  /*4bd0*/  USEL UR4, UR37, UR53, !UP2 ;  /* 0x0000003525047287 */ /* 0x000fe4000d000000 */
[----:B------:R-:W-:Y:S02]  /*4be0*/  UISETP.NE.AND UP0, UPT, UR15, 0x1, UPT ;  /* 0x000000010f00788c */ /* 0x000fe4000bf05270 */
[----:B------:R-:W-:Y:S02]  /*4bf0*/  UP2UR UR24, UPR, URZ, 0x2 ;  /* 0x00000002ff187883 */ /* 0x000fe40008000000 */
[----:B------:R-:W-:Y:S02]  /*4c00*/  UISETP.NE.AND UP1, UPT, UR45, 0x1, UPT ;  /* 0x000000012d00788c */ /* 0x000fe4000bf25270 */
[----:B-1----:R-:W-:Y:S02]  /*4c10*/  UIMAD.WIDE.U32 UR8, UR4, UR22, URZ ;  /* 0x00000016040872a5 */ /* 0x002fe4000f8e00ff */
[----:B------:R-:W-:Y:S01]  /*4c20*/  USEL UR7, UR38, UR54, !UP0 ;  /* 0x0000003626077287 */ /* 0x000fe2000c000000 */
[----:B------:R-:W-:Y:S02]  /*4c30*/  UMOV UR5, UR17 ;  /* 0x0000001100057c82 */ /* 0x000fe40008000000 */
[----:B------:R-:W-:Y:S02]  /*4c40*/  USHF.R.U32.HI UR6, URZ, UR57, UR5 ;  /* 0x00000039ff067299 */ /* 0x000fe40008011605 */
[----:B------:R-:W-:Y:S02]  /*4c50*/  UIMAD.WIDE.U32 UR10, UR7, UR22, URZ ;  /* 0x00000016070a72a5 */ /* 0x000fe4000f8e00ff */
[----:B------:R-:W-:Y:S02]  /*4c60*/  USEL UR6, UR13, UR6, !UP2 ;  /* 0x000000060d067287 */ /* 0x000fe4000d000000 */
[----:B------:R-:W-:Y:S01]  /*4c70*/  UISETP.NE.AND UP2, UPT, UR20, URZ, UPT ;  /* 0x000000ff1400728c */ /* 0x000fe2000bf45270 */
[----:B------:R-:W-:Y:S02]  /*4c80*/  UMOV UR5, UR19 ;  /* 0x0000001300057c82 */ /* 0x000fe40008000000 */
[----:B------:R-:W-:Y:S03]  /*4c90*/  USHF.R.U32.HI UR12, URZ, UR49, UR5 ;  /* 0x00000031ff0c7299 */ /* 0x000fe60008011605 */
[----:B------:R-:W-:Y:S02]  /*4ca0*/  UMOV UR5, UR9 ;  /* 0x0000000900057c82 */ /* 0x000fe40008000000 */
[----:B------:R-:W-:Y:S03]  /*4cb0*/  @UP1 USHF.R.U32.HI UR4, URZ, UR23, UR5 ;  /* 0x00000017ff041299 */ /* 0x000fe60008011605 */
[----:B------:R-:W-:Y:S01]  /*4cc0*/  UMOV UR5, UR11 ;  /* 0x0000000b00057c82 */ /* 0x000fe20008000000 */
[----:B------:R-:W-:Y:S02]  /*4cd0*/  UIMAD UR4, UR45, UR4, URZ ;  /* 0x000000042d0472a4 */ /* 0x000fe4000f8e02ff */
[----:B------:R-:W-:Y:S02]  /*4ce0*/  @UP1 USHF.R.U32.HI UR7, URZ, UR23, UR5 ;  /* 0x00000017ff071299 */ /* 0x000fe40008011605 */
[----:B------:R-:W-:Y:S02]  /*4cf0*/  USEL UR5, UR14, UR12, !UP0 ;  /* 0x0000000c0e057287 */ /* 0x000fe4000c000000 */
[----:B------:R-:W-:Y:S02]  /*4d00*/  UIMAD.WIDE.U32 UR10, UR6, UR22, URZ ;  /* 0x00000016060a72a5 */ /* 0x000fe4000f8e00ff */
[----:B------:R-:W-:Y:S02]  /*4d10*/  UIMAD UR8, UR45, UR7, URZ ;  /* 0x000000072d0872a4 */ /* 0x000fe4000f8e02ff */
[----:B------:R-:W-:Y:S03]  /*4d20*/  UISETP.GE.AND UP0, UPT, UR6, UR4, UPT ;  /* 0x000000040600728c */ /* 0x000fe6000bf06270 */
[----:B------:R-:W-:Y:S01]  /*4d30*/  UMOV UR4, UR11 ;  /* 0x0000000b00047c82 */ /* 0x000fe20008000000 */
[----:B------:R-:W-:Y:S02]  /*4d40*/  UISETP.GE.OR UP0, UPT, UR5, UR8, UP0 ;  /* 0x000000080500728c */ /* 0x000fe40008706670 */
[----:B------:R-:W-:Y:S02]  /*4d50*/  USHF.R.U32.HI UR4, URZ, UR23, UR4 ;  /* 0x00000017ff047299 */ /* 0x000fe40008011604 */
[----:B------:R-:W-:Y:S02]  /*4d60*/  UIMAD.WIDE.U32 UR8, UR5, UR22, URZ ;  /* 0x00000016050872a5 */ /* 0x000fe4000f8e00ff */
[----:B------:R-:W-:Y:S04]  /*4d70*/  USEL UR10, UR6, UR4, !UP1 ;  /* 0x00000004060a7287 */ /* 0x000fe8000c800000 */
[----:B------:R-:W-:Y:S01]  /*4d80*/  UIADD3 UR11, UPT, UPT, -UR10, URZ, URZ ;  /* 0x000000ff0a0b7290 */ /* 0x000fe2000fffe1ff */
[----:B------:R-:W-:Y:S02]  /*4d90*/  @!UP0 UMOV UR4, UR9 ;  /* 0x0000000900048c82 */ /* 0x000fe40008000000 */
[----:B------:R-:W-:Y:S02]  /*4da0*/  @!UP0 USHF.R.U32.HI UR4, URZ, UR23, UR4 ;  /* 0x00000017ff048299 */ /* 0x000fe40008011604 */
[----:B------:R-:W-:Y:S02]  /*4db0*/  UIMAD UR8, UR45, UR11, UR6 ;  /* 0x0000000b2d0872a4 */ /* 0x000fe4000f8e0206 */
[----:B------:R-:W-:Y:S02]  /*4dc0*/  @!UP0 USEL UR4, UR5, UR4, !UP1 ;  /* 0x0000000405048287 */ /* 0x000fe4000c800000 */
[----:B------:R-:W-:Y:S02]  /*4dd0*/  UISETP.NE.AND UP1, UPT, UR24, URZ, UPT ;  /* 0x000000ff1800728c */ /* 0x000fe4000bf25270 */
[----:B------:R-:W-:Y:S02]  /*4de0*/  @!UP0 UIMAD UR7, UR7, UR8, UR4 ;  /* 0x00000008070782a4 */ /* 0x000fe4000f8e0204 */
[----:B------:R-:W-:Y:S02]  /*4df0*/  @!UP0 UIADD3 UR9, UPT, UPT, UR10, -UR4, URZ ;  /* 0x800000040a098290 */ /* 0x000fe4000fffe0ff */
[----:B------:R-:W-:Y:S02]  /*4e00*/  UIADD3 UR8, UPT, UPT, -UR6, URZ, URZ ;  /* 0x000000ff06087290 */ /* 0x000fe4000fffe1ff */
[----:B------:R-:W-:Y:S02]  /*4e10*/  UIADD3 UR4, UPT, UPT, -UR5, URZ, URZ ;  /* 0x000000ff05047290 */ /* 0x000fe4000fffe1ff */
[----:B------:R-:W-:Y:S03]  /*4e20*/  @!UP0 UIMAD UR6, UR9, UR45, UR5 ;  /* 0x0000002d090682a4 */ /* 0x000fe6000f8e0205 */
[----:B------:R-:W-:Y:S01]  /*4e30*/  @!UP0 UMOV UR5, UR7 ;  /* 0x0000000700058c82 */ /* 0x000fe20008000000 */
[----:B------:R-:W-:Y:S02]  /*4e40*/  UIMAD UR7, UR15, UR4, UR14 ;  /* 0x000000040f0772a4 */ /* 0x000fe4000f8e020e */
[----:B------:R-:W-:Y:S02]  /*4e50*/  UIMAD UR4, UR50, UR8, UR13 ;  /* 0x00000008320472a4 */ /* 0x000fe4000f8e020d */
[----:B------:R-:W-:Y:S02]  /*4e60*/  UIMAD UR14, UR5, UR15, UR7 ;  /* 0x0000000f050e72a4 */ /* 0x000fe4000f8e0207 */
[----:B------:R-:W-:Y:S11]  /*4e70*/  UIMAD UR13, UR6, UR50, UR4 ;  /* 0x00000032060d72a4 */ /* 0x000ff6000f8e0204 */
[----:B------:R-:W-:Y:S01]  /*4e80*/  @!UPT UIADD3 URZ, UPT, UPT, URZ, URZ, URZ ;  /* 0x000000fffffff290 */ /* 0x000fe2000fffe0ff */
.L_x_91:
[----:B------:R-:W3:Y:S01]  /*4e90*/  @!UP4 LDCU.128 UR8, c[0x0][0xb10] ;  /* 0x00016200ff08c7ac */ /* 0x000ee20008000c00 */
[----:B------:R-:W-:Y:S02]  /*4ea0*/  ISETP.NE.U32.AND P0, PT, RZ, UR30, PT ;  /* 0x0000001eff007c0c */ /* 0x000fe4000bf05070 */
[----:B------:R-:W-:Y:S02]  /*4eb0*/  SHF.L.U32 R4, R11, 0x1f, RZ ;  /* 0x0000001f0b047819 */ /* 0x000fe400000006ff */
[----:B------:R-:W-:Y:S01]  /*4ec0*/  ISETP.NE.AND.EX P0, PT, RZ, UR31, PT, P0 ;  /* 0x0000001fff007c0c */ /* 0x000fe2000bf05300 */
[----:B------:R-:W4:Y:S01]  /*4ed0*/  @!UP4 LDCU UR5, c[0x0][0xb0c] ;  /* 0x00016180ff05c7ac */ /* 0x000f220008000800 */
[----:B------:R-:W-:Y:S02]  /*4ee0*/  USHF.L.U32 UR42, UR34, 0x8, URZ ;  /* 0x00000008222a7899 */ /* 0x000fe400080006ff */
[----:B------:R-:W-:Y:S02]  /*4ef0*/  USHF.L.U32 UR43, UR32, 0x6, URZ ;  /* 0x00000006202b7899 */ /* 0x000fe400080006ff */
[----:B---3--:R-:W-:Y:S07]  /*4f00*/  UIMAD.WIDE.U32 UR6, UR14, UR8, URZ ;  /* 0x000000080e0672a5 */ /* 0x008fee000f8e00ff */
[----:B------:R-:W-:Y:S01]  /*4f10*/  @!UP4 UMOV UR4, UR7 ;  /* 0x000000070004cc82 */ /* 0x000fe20008000000 */
[----:B----4-:R-:W-:Y:S02]  /*4f20*/  @!UP4 UISETP.NE.AND UP0, UPT, UR5, 0x1, UPT ;  /* 0x000000010500c88c */ /* 0x010fe4000bf05270 */
[----:B------:R-:W-:Y:S02]  /*4f30*/  @!UP4 USHF.R.U32.HI UR4, URZ, UR9, UR4 ;  /* 0x00000009ff04c299 */ /* 0x000fe40008011604 */
[----:B------:R-:W-:Y:S02]  /*4f40*/  UIMAD.WIDE.U32 UR6, UR13, UR11, URZ ;  /* 0x0000000b0d0672a5 */ /* 0x000fe4000f8e00ff */
[----:B------:R-:W-:Y:S02]  /*4f50*/  @!UP4 USEL UR8, UR14, UR4, !UP0 ;  /* 0x000000040e08c287 */ /* 0x000fe4000c000000 */
[----:B------:R-:W-:Y:S03]  /*4f60*/  @!UP4 UISETP.NE.AND UP0, UPT, UR10, 0x1, UPT ;  /* 0x000000010a00c88c */ /* 0x000fe6000bf05270 */
[----:B------:R-:W-:Y:S02]  /*4f70*/  @!UP4 UMOV UR6, UR7 ;  /* 0x000000070006cc82 */ /* 0x000fe40008000000 */
[----:B------:R-:W3:Y:S02]  /*4f80*/  @!UP4 LDCU UR4, c[0x0][0xb20] ;  /* 0x00016400ff04c7ac */ /* 0x000ee40008000800 */
[----:B---3--:R-:W-:Y:S04]  /*4f90*/  @!UP4 USHF.R.U32.HI UR6, URZ, UR4, UR6 ;  /* 0x00000004ff06c299 */ /* 0x008fe80008011606 */
[----:B------:R-:W-:Y:S04]  /*4fa0*/  @!UP4 USEL UR6, UR13, UR6, !UP0 ;  /* 0x000000060d06c287 */ /* 0x000fe8000c000000 */
[----:B------:R-:W-:Y:S02]  /*4fb0*/  @!UP4 UIADD3 UR4, UPT, UPT, -UR8, UR6, URZ ;  /* 0x000000060804c290 */ /* 0x000fe4000fffe1ff */
[----:B------:R-:W-:Y:S02]  /*4fc0*/  @!UP4 UIADD3 UR6, UPT, UPT, UR8, -UR6, URZ ;  /* 0x800000060806c290 */ /* 0x000fe4000fffe0ff */
[----:B------:R-:W-:Y:S02]  /*4fd0*/  @!UP4 UIMAD UR14, UR4, UR5, UR14 ;  /* 0x00000005040ec2a4 */ /* 0x000fe4000f8e020e */
[----:B------:R-:W-:Y:S01]  /*4fe0*/  @!UP4 UIMAD UR13, UR6, UR10, UR13 ;  /* 0x0000000a060dc2a4 */ /* 0x000fe2000f8e020d */
[----:B------:R-:W-:Y:S11]  /*4ff0*/  BRA.U UP3, `(.L_x_92) ;  /* 0x0000000103107547 */ /* 0x000ff6000b800000 */
[----:B--2---:R-:W-:Y:S04]  /*5000*/  MOV R0, UR56 ;  /* 0x0000003800007c02 */ /* 0x004fe80008000f00 */
[----:B------:R-:W-:Y:S04]  /*5010*/  SHF.L.U32 R5, R0, 0x1f, RZ ;  /* 0x0000001f00057819 */ /* 0x000fe800000006ff */
[----:B------:R-:W2:Y:S02]  /*5020*/  SYNCS.PHASECHK.TRANS64.TRYWAIT P1, [UR21+0xc8], R5 ;  /* 0x0000c805ff0075a7 */ /* 0x000ea40008021115 */
[----:B--2---:R-:W-:Y:S05]  /*5030*/  @!P1 BRA `(.L_x_93) ;  /* 0x0000005c00009947 */ /* 0x004fea0003800000 */
.L_x_92:
[----:B------:R-:W-:Y:S05]  /*5040*/  BRA.U !UP5, `(.L_x_94) ;  /* 0x000000010d387547 */ /* 0x000fea000b800000 */
[----:B------:R-:W-:Y:S01]  /*5050*/  UPLOP3.LUT UP1, UPT, UPT, UPT, UP6, 0x80, 0x8 ;  /* 0x000000000008789c */ /* 0x000fe20003f2f060 */
[----:B--2---:R-:W-:Y:S01]  /*5060*/  HFMA2 R0, -RZ, RZ, 0, 5.9604644775390625e-08 ;  /* 0x00000001ff007431 */ /* 0x004fe200000001ff */
[----:B------:R-:W2:Y:S01]  /*5070*/  LDCU.64 UR8, c[0x0][0x358] ;  /* 0x00006b00ff0877ac */ /* 0x000ea20008000a00 */
[----:B------:R-:W-:Y:S03]  /*5080*/  IMAD.MOV.U32 R86, RZ, RZ, 0x1 ;  /* 0x00000001ff567424 */ /* 0x000fe600078e00ff */
[----:B------:R-:W-:Y:S05]  /*5090*/  PLOP3.LUT P1, PT, PT, PT, UP1, 0x80, 0x8 ;  /* 0x000000000008781c */ /* 0x000fea0003f2f018 */
[----:B------:R-:W3:Y:S01]  /*50a0*/  @UP1 LDCU.64 UR4, c[0x0][0x888] ;  /* 0x00011100ff0417ac */ /* 0x000ee20008000a00 */
[----:B------:R-:W-:Y:S07]  /*50b0*/  @UP1 UIMAD UR6, UR36, UR30, URZ ;  /* 0x0000001e240612a4 */ /* 0x000fee000f8e02ff */
[----:B------:R-:W-:Y:S01]  /*50c0*/  @!P1 PRMT R86, R0, 0x7610, R86 ;  /* 0x0000761000569816 */ /* 0x000fe20000000056 */
[----:B---3--:R-:W-:Y:S06]  /*50d0*/  @UP1 UIMAD.WIDE UR4, UR6, 0x4, UR4 ;  /* 0x00000004060418a5 */ /* 0x008fec000f8e0204 */
[----:B------:R-:W-:Y:S01]  /*50e0*/  IMAD.U32 R6, RZ, RZ, UR4 ;  /* 0x00000004ff067e24 */ /* 0x000fe2000f8e00ff */
[----:B------:R-:W-:Y:S04]  /*50f0*/  MOV R7, UR5 ;  /* 0x0000000500077c02 */ /* 0x000fe80008000f00 */
[----:B------:R-:W3:Y:S01]  /*5100*/  @!UP1 LDCU UR4, c[0x0][0x880] ;  /* 0x00011000ff0497ac */ /* 0x000ee20008000800 */
[----:B--2--5:R4:W5:Y:S02]  /*5110*/  @P1 LDG.E R41, desc[UR8][R6.64] ;  /* 0x0000000806291981 */ /* 0x024964000c1e1900 */
[----:B---34-:R-:W-:Y:S07]  /*5120*/  @!P1 IMAD.U32 R41, RZ, RZ, UR4 ;  /* 0x00000004ff299e24 */ /* 0x018fee000f8e00ff */
.L_x_94:
[----:B-----5:R-:W-:Y:S01]  /*5130*/  @!P0 FSETP.EQ.AND P2, PT, R41, RZ, PT ;  /* 0x000000ff2900820b */ /* 0x020fe20003f42000 */
[----:B------:R-:W-:Y:S01]  /*5140*/  @!UPT UIADD3 URZ, UPT, UPT, URZ, URZ, URZ ;  /* 0x000000fffffff290 */ /* 0x000fe2000fffe0ff */
[----:B------:R-:W-:Y:S11]  /*5150*/  @!P0 BRA `(.L_x_95) ;  /* 0x0000000000148947 */ /* 0x000ff60003800000 */
[----:B------:R-:W-:Y:S02]  /*5160*/  LOP3.LUT P0, RZ, R86, 0xff, RZ, 0xc0, !PT ;  /* 0x000000ff56ff7812 */ /* 0x000fe4000780c0ff */
[----:B------:R-:W-:Y:S04]  /*5170*/  PLOP3.LUT P2, PT, PT, PT, UP1, 0x80, 0x8 ;  /* 0x000000000008781c */ /* 0x000fe80003f4f018 */
[----:B------:R-:W-:Y:S07]  /*5180*/  PLOP3.LUT P2, PT, P2, PT, PT, 0x8, 0x80 ;  /* 0x000000000080781c */ /* 0x000fee000174e170 */
[----:B------:R-:W-:Y:S11]  /*5190*/  @P0 FSETP.EQ.AND P2, PT, R41, RZ, PT ;  /* 0x000000ff2900020b */ /* 0x000ff60003f42000 */
[----:B------:R-:W-:Y:S02]  /*51a0*/  @!UPT UIADD3 URZ, UPT, UPT, URZ, URZ, URZ ;  /* 0x000000fffffff290 */ /* 0x000fe4000fffe0ff */
.L_x_95:
[----:B------:R-:W3:Y:S01]  /*51b0*/  SYNCS.PHASECHK.TRANS64.TRYWAIT P0, [UR21+0xa0], R4 ;  /* 0x0000a004ff0075a7 */ /* 0x000ee20008001115 */
[----:B------:R-:W-:Y:S04]  /*51c0*/  ELECT P1, URZ, PT ;  /* 0x0000000000ff782f */ /* 0x000fe80003820000 */
[----:B------:R-:W-:Y:S01]  /*51d0*/  PLOP3.LUT P1, PT, P2, P1, PT, 0xf2, 0x2f ;  /* 0x00000000002f781c */ /* 0x000fe20001723e72 */
[----:B------:R-:W-:Y:S01]  /*51e0*/  @!UPT UIADD3 URZ, UPT, UPT, URZ, URZ, URZ ;  /* 0x000000fffffff290 */ /* 0x000fe2000fffe0ff */
[----:B---3--:R-:W-:Y:S11]  /*51f0*/  @!P0 BRA `(.L_x_96) ;  /* 0x0000005800a88947 */ /* 0x008ff60003800000 */
.L_x_188:
[----:B------:R-:W-:Y:S01]  /*5200*/  @!P1 IADD3 R2, P0, PT, R12, 0x580, RZ ;  /* 0x000005800c029810 */ /* 0x000fe20007f1e0ff */
[----:B------:R-:W-:Y:S01]  /*5210*/  VOTEU.ALL UP0, P1 ;  /* 0x0000000000ff7886 */ /* 0x000fe20000800000 */
[----:B------:R-:W-:Y:S01]  /*5220*/  UMOV UR6, 0x0 ;  /* 0x0000000000067882 */ /* 0x000fe20000000000 */
[----:B------:R-:W-:Y:S01]  /*5230*/  UMOV UR7, 0x10000000 ;  /* 0x1000000000077882 */ /* 0x000fe20000000000 */
[----:B------:R-:W-:Y:S01]  /*5240*/  @!P1 R2UR UR5, R2 ;  /* 0x00000000020592ca */ /* 0x000fe200000e0000 */
[----:B--2---:R-:W-:Y:S01]  /*5250*/  @!P1 IMAD.X R0, RZ, RZ, R13, P0 ;  /* 0x000000ffff009224 */ /* 0x004fe200000e060d */
[----:B------:R-:W-:Y:S02]  /*5260*/  @!UP0 UIADD3 UR40, UPT, UPT, UR21, 0x200, URZ ;  /* 0x0000020015288890 */ /* 0x000fe4000fffe0ff */
[----:B------:R-:W-:Y:S02]  /*5270*/  @!UP0 UIADD3 UR10, UPT, UPT, UR42, 0x80, URZ ;  /* 0x000000802a0a8890 */ /* 0x000fe4000fffe0ff */
[----:B------:R-:W-:Y:S01]  /*5280*/  @!P1 R2UR UR4, R0 ;  /* 0x00000000000492ca */ /* 0x000fe200000e0000 */
[----:B------:R-:W-:Y:S01]  /*5290*/  @!UP0 UIADD3 UR8, UPT, UPT, UR21, 0xa00, URZ ;  /* 0x00000a0015088890 */ /* 0x000fe2000fffe0ff */
[----:B------:R-:W-:Y:S01]  /*52a0*/  @!P1 IMAD.MOV.U32 R0, RZ, RZ, 0x1000 ;  /* 0x00001000ff009424 */ /* 0x000fe200078e00ff */
[----:B------:R-:W-:Y:S01]  /*52b0*/  VOTEU.ALL UP0, P1 ;  /* 0x0000000000ff7886 */ /* 0x000fe20000800000 */
[----:B------:R-:W-:Y:S01]  /*52c0*/  UMOV UR44, UR36 ;  /* 0x00000024002c7c82 */ /* 0x000fe20008000000 */
[----:B------:R-:W-:Y:S01]  /*52d0*/  UMOV UR9, UR41 ;  /* 0x0000002900097c82 */ /* 0x000fe20008000000 */
[----:B------:R-:W-:Y:S01]  /*52e0*/  UMOV UR11, UR43 ;  /* 0x0000002b000b7c82 */ /* 0x000fe20008000000 */
[----:B------:R-:W-:Y:S01]  /*52f0*/  IMAD.U32 R6, RZ, RZ, UR5 ;  /* 0x00000005ff067e24 */ /* 0x000fe2000f8e00ff */
[----:B------:R-:W-:Y:S05]  /*5300*/  UMOV UR12, UR36 ;  /* 0x00000024000c7c82 */ /* 0x000fea0008000000 */
[----:B------:R-:W-:Y:S01]  /*5310*/  IMAD.U32 R7, RZ, RZ, UR4 ;  /* 0x00000004ff077e24 */ /* 0x000fe2000f8e00ff */
[----:B------:R-:W-:Y:S04]  /*5320*/  @!P1 R2UR UR4, R6 ;  /* 0x00000000060492ca */ /* 0x000fe800000e0000 */
[----:B------:R-:W-:Y:S11]  /*5330*/  @!P1 R2UR UR5, R7 ;  /* 0x00000000070592ca */ /* 0x000ff600000e0000 */
[----:B------:R-:W-:Y:S02]  /*5340*/  @!UPT UIADD3 URZ, UPT, UPT, URZ, URZ, URZ ;  /* 0x000000fffffff290 */ /* 0x000fe4000fffe0ff */
[----:B------:R2:W-:Y:S01]  /*5350*/  @!UP0 UTMALDG.3D [UR40], [UR4], desc[UR6] ;  /* 0x00000628040085b4 */ /* 0x0005e20008011000 */
[----:B------:R-:W-:Y:S05]  /*5360*/  VOTEU.ALL UP0, P1 ;  /* 0x0000000000ff7886 */ /* 0x000fea0000800000 */
[----:B------:R2:W-:Y:S01]  /*5370*/  @!UP0 UTMALDG.3D [UR8], [UR4], desc[UR6] ;  /* 0x00000608040085b4 */ /* 0x0005e20008011000 */
[----:B------:R2:W-:Y:S01]  /*5380*/  @!P1 SYNCS.ARRIVE.TRANS64.RED.A0TR RZ, [UR21+0x80], R0 ;  /* 0x00008000ffff99a7 */ /* 0x0005e20008300415 */
[----:B------:R-:W-:Y:S01]  /*5390*/  SYNCS.ARRIVE.TRANS64.RED.A1T0 RZ, [UR52], RZ ;  /* 0x000000ffffff79a7 */ /* 0x000fe20008100434 */
[----:B------:R-:W3:Y:S02]  /*53a0*/  SYNCS.PHASECHK.TRANS64.TRYWAIT P0, [UR21+0xa8], R4 ;  /* 0x0000a804ff0075a7 */ /* 0x000ee40008001115 */
[----:B--23--:R-:W-:Y:S05]  /*53b0*/  @!P0 BRA `(.L_x_97) ;  /* 0x0000005800508947 */ /* 0x00cfea0003800000 */
.L_x_190:
[----:B------:R-:W-:Y:S01]  /*53c0*/  @!P1 IADD3 R2, P0, PT, R12, 0x580, RZ ;  /* 0x000005800c029810 */ /* 0x000fe20007f1e0ff */
[----:B------:R-:W-:Y:S01]  /*53d0*/  VOTEU.ALL UP0, P1 ;  /* 0x0000000000ff7886 */ /* 0x000fe20000800000 */
[----:B------:R-:W-:Y:S01]  /*53e0*/  UMOV UR6, 0x0 ;  /* 0x0000000000067882 */ /* 0x000fe20000000000 */
[----:B------:R-:W-:Y:S01]  /*53f0*/  UMOV UR7, 0x10000000 ;  /* 0x1000000000077882 */ /* 0x000fe20000000000 */
[----:B------:R-:W-:Y:S01]  /*5400*/  @!P1 R2UR UR5, R2 ;  /* 0x00000000020592ca */ /* 0x000fe200000e0000 */
[----:B------:R-:W-:Y:S01]  /*5410*/  @!P1 IMAD.X R0, RZ, RZ, R13, P0 ;  /* 0x000000ffff009224 */ /* 0x000fe200000e060d */
[----:B------:R-:W-:Y:S02]  /*5420*/  @!UP0 UIADD3 UR34, UPT, UPT, UR42, 0x20, URZ ;  /* 0x000000202a228890 */ /* 0x000fe4000fffe0ff */
[----:B------:R-:W-:Y:S02]  /*5430*/  @!UP0 UIADD3 UR32, UPT, UPT, UR21, 0x1200, URZ ;  /* 0x0000120015208890 */ /* 0x000fe4000fffe0ff */
[----:B------:R-:W-:Y:S01]  /*5440*/  @!P1 R2UR UR4, R0 ;  /* 0x00000000000492ca */ /* 0x000fe200000e0000 */
[----:B------:R-:W-:Y:S01]  /*5450*/  @!UP0 UIADD3 UR10, UPT, UPT, UR42, 0xa0, URZ ;  /* 0x000000a02a0a8890 */ /* 0x000fe2000fffe0ff */
[----:B------:R-:W-:Y:S01]  /*5460*/  @!P1 IMAD.MOV.U32 R0, RZ, RZ, 0x1000 ;  /* 0x00001000ff009424 */ /* 0x000fe200078e00ff */
[----:B------:R-:W-:Y:S01]  /*5470*/  @!UP0 UIADD3 UR8, UPT, UPT, UR21, 0x1a00, URZ ;  /* 0x00001a0015088890 */ /* 0x000fe2000fffe0ff */
[----:B------:R-:W-:Y:S01]  /*5480*/  VOTEU.ALL UP0, P1 ;  /* 0x0000000000ff7886 */ /* 0x000fe20000800000 */
[----:B------:R-:W-:Y:S02]  /*5490*/  UMOV UR35, UR43 ;  /* 0x0000002b00237c82 */ /* 0x000fe40008000000 */
[----:B------:R-:W-:Y:S01]  /*54a0*/  IMAD.U32 R6, RZ, RZ, UR5 ;  /* 0x00000005ff067e24 */ /* 0x000fe2000f8e00ff */
[----:B------:R-:W-:Y:S01]  /*54b0*/  UMOV UR9, UR33 ;  /* 0x0000002100097c82 */ /* 0x000fe20008000000 */
[----:B------:R-:W-:Y:S01]  /*54c0*/  UMOV UR11, UR43 ;  /* 0x0000002b000b7c82 */ /* 0x000fe20008000000 */
[----:B------:R-:W-:Y:S03]  /*54d0*/  UMOV UR12, UR36 ;  /* 0x00000024000c7c82 */ /* 0x000fe60008000000 */
        /* <DEDUP_REMOVED lines=9> */
[----:B------:R-:W4:Y:S02]  /*5570*/  SYNCS.PHASECHK.TRANS64.TRYWAIT P0, [UR21+0xb0], R4 ;  /* 0x0000b004ff0075a7 */ /* 0x000f240008001115 */
[----:B---34-:R-:W-:Y:S05]  /*5580*/  @!P0 BRA `(.L_x_98) ;  /* 0x0000005400f48947 */ /* 0x018fea0003800000 */
.L_x_192:
[----:B------:R-:W-:Y:S01]  /*5590*/  @!P1 IADD3 R2, P0, PT, R12, 0x580, RZ ;  /* 0x000005800c029810 */ /* 0x000fe20007f1e0ff */
[----:B------:R-:W-:Y:S01]  /*55a0*/  VOTEU.ALL UP0, P1 ;  /* 0x0000000000ff7886 */ /* 0x000fe20000800000 */
[----:B------:R-:W-:Y:S01]  /*55b0*/  UMOV UR6, 0x0 ;  /* 0x0000000000067882 */ /* 0x000fe20000000000 */
[----:B------:R-:W-:Y:S01]  /*55c0*/  UMOV UR7, 0x10000000 ;  /* 0x1000000000077882 */ /* 0x000fe20000000000 */
[----:B------:R-:W-:Y:S01]  /*55d0*/  @!P1 R2UR UR5, R2 ;  /* 0x00000000020592ca */ /* 0x000fe200000e0000 */
[----:B------:R-:W-:Y:S01]  /*55e0*/  @!P1 IMAD.X R0, RZ, RZ, R13, P0 ;  /* 0x000000ffff009224 */ /* 0x000fe200000e060d */
[----:B------:R-:W-:Y:S01]  /*55f0*/  @!UP0 UIADD3 UR26, UPT, UPT, UR42, 0x40, URZ ;  /* 0x000000402a1a8890 */ /* 0x000fe2000fffe0ff */
[----:B------:R-:W-:Y:S01]  /*5600*/  VIADD R10, R10, 0x1 ;  /* 0x000000010a0a7836 */ /* 0x000fe20000000000 */
        /* <DEDUP_REMOVED lines=10> */
[----:B------:R-:W-:Y:S01]  /*56b0*/  UMOV UR11, UR43 ;  /* 0x0000002b000b7c82 */ /* 0x000fe20008000000 */
[----:B------:R-:W-:Y:S02]  /*56c0*/  UMOV UR12, UR36 ;  /* 0x00000024000c7c82 */ /* 0x000fe40008000000 */
        /* <DEDUP_REMOVED lines=11> */
.L_x_194:
[----:B------:R-:W-:Y:S01]  /*5780*/  UIADD3 UR32, UPT, UPT, UR14, UR59, URZ ;  /* 0x0000003b0e207290 */ /* 0x000fe2000fffe0ff */
[----:B------:R-:W-:Y:S01]  /*5790*/  @!P1 IADD3 R2, P0, PT, R12, 0x580, RZ ;  /* 0x000005800c029810 */ /* 0x000fe20007f1e0ff */
[----:B------:R-:W-:Y:S01]  /*57a0*/  UPLOP3.LUT UP3, UPT, UPT, UPT, UPT, 0x80, 0x8 ;  /* 0x000000000008789c */ /* 0x000fe20003f6f070 */
[----:B------:R-:W-:Y:S01]  /*57b0*/  R2UR UR24, R88 ;  /* 0x00000000581872ca */ /* 0x000fe200000e0000 */
[----:B------:R-:W-:Y:S01]  /*57c0*/  VOTEU.ALL UP0, P1 ;  /* 0x0000000000ff7886 */ /* 0x000fe20000800000 */
[----:B------:R-:W-:Y:S01]  /*57d0*/  @!P1 R2UR UR5, R2 ;  /* 0x00000000020592ca */ /* 0x000fe200000e0000 */
[----:B------:R-:W-:Y:S01]  /*57e0*/  @!P1 IMAD.X R0, RZ, RZ, R13, P0 ;  /* 0x000000ffff009224 */ /* 0x000fe200000e060d */
[----:B------:R-:W-:Y:S01]  /*57f0*/  UMOV UR6, 0x0 ;  /* 0x0000000000067882 */ /* 0x000fe20000000000 */
[----:B------:R-:W-:Y:S01]  /*5800*/  UMOV UR7, 0x10000000 ;  /* 0x1000000000077882 */ /* 0x000fe20000000000 */
[----:B------:R-:W-:Y:S01]  /*5810*/  @!UP0 UIADD3 UR18, UPT, UPT, UR42, 0x60, URZ ;  /* 0x000000602a128890 */ /* 0x000fe2000fffe0ff */
[----:B------:R-:W-:Y:S01]  /*5820*/  ISETP.NE.AND P0, PT, R10, 0x2, PT ;  /* 0x000000020a00780c */ /* 0x000fe20003f05270 */
[----:B------:R-:W-:Y:S01]  /*5830*/  @!UP0 UIADD3 UR16, UPT, UPT, UR21, 0x3200, URZ ;  /* 0x0000320015108890 */ /* 0x000fe2000fffe0ff */
[----:B------:R-:W-:Y:S01]  /*5840*/  @!P1 R2UR UR4, R0 ;  /* 0x00000000000492ca */ /* 0x000fe200000e0000 */
[----:B------:R-:W-:Y:S01]  /*5850*/  @!UP0 UIADD3 UR17, UPT, UPT, UR21, 0x98, URZ ;  /* 0x0000009815118890 */ /* 0x000fe2000fffe0ff */
[----:B------:R-:W-:Y:S01]  /*5860*/  SEL R0, RZ, 0x1, P0 ;  /* 0x00000001ff007807 */ /* 0x000fe20000000000 */
[----:B------:R-:W-:Y:S01]  /*5870*/  @!UP0 UIADD3 UR10, UPT, UPT, UR42, 0xe0, URZ ;  /* 0x000000e02a0a8890 */ /* 0x000fe2000fffe0ff */
[----:B------:R-:W-:Y:S01]  /*5880*/  LOP3.LUT R11, R11, 0x1, RZ, 0x3c, !PT ;  /* 0x000000010b0b7812 */ /* 0x000fe200078e3cff */
[----:B------:R-:W-:Y:S01]  /*5890*/  @!UP0 UIADD3 UR8, UPT, UPT, UR21, 0x3a00, URZ ;  /* 0x00003a0015088890 */ /* 0x000fe2000fffe0ff */
[----:B--2---:R-:W-:Y:S01]  /*58a0*/  IMAD.U32 R4, RZ, RZ, UR5 ;  /* 0x00000005ff047e24 */ /* 0x004fe2000f8e00ff */
[----:B------:R-:W-:Y:S01]  /*58b0*/  VOTEU.ALL UP0, P1 ;  /* 0x0000000000ff7886 */ /* 0x000fe20000800000 */
[----:B------:R-:W-:Y:S01]  /*58c0*/  UMOV UR19, UR43 ;  /* 0x0000002b00137c82 */ /* 0x000fe20008000000 */
[----:B------:R-:W-:Y:S01]  /*58d0*/  UMOV UR20, UR36 ;  /* 0x0000002400147c82 */ /* 0x000fe20008000000 */
[----:B------:R-:W-:Y:S01]  /*58e0*/  UMOV UR11, UR43 ;  /* 0x0000002b000b7c82 */ /* 0x000fe20008000000 */
[----:B------:R-:W-:Y:S01]  /*58f0*/  UMOV UR12, UR36 ;  /* 0x00000024000c7c82 */ /* 0x000fe20008000000 */
[----:B------:R-:W-:Y:S01]  /*5900*/  UMOV UR9, UR17 ;  /* 0x0000001100097c82 */ /* 0x000fe20008000000 */
[----:B------:R-:W-:Y:S01]  /*5910*/  IMAD.U32 R5, RZ, RZ, UR4 ;  /* 0x00000004ff057e24 */ /* 0x000fe2000f8e00ff */
[----:B------:R-:W-:Y:S01]  /*5920*/  @!P1 R2UR UR4, R4 ;  /* 0x00000000040492ca */ /* 0x000fe200000e0000 */
[----:B------:R-:W-:Y:S01]  /*5930*/  UIADD3 UR34, UPT, UPT, UR13, UR24, URZ ;  /* 0x000000180d227290 */ /* 0x000fe2000fffe0ff */
[----:B------:R-:W-:Y:S01]  /*5940*/  LOP3.LUT R9, R9, R0, RZ, 0x3c, !PT ;  /* 0x0000000009097212 */ /* 0x000fe200078e3cff */
[----:B------:R-:W-:Y:S01]  /*5950*/  UMOV UR36, UR29 ;  /* 0x0000001d00247c82 */ /* 0x000fe20008000000 */
[----:B------:R-:W-:Y:S02]  /*5960*/  @!P1 R2UR UR5, R5 ;  /* 0x00000000050592ca */ /* 0x000fe400000e0000 */
[----:B------:R-:W-:Y:S11]  /*5970*/  SEL R10, R10, RZ, P0 ;  /* 0x000000ff0a0a7207 */ /* 0x000ff60000000000 */
[----:B------:R2:W-:Y:S01]  /*5980*/  @!UP0 UTMALDG.3D [UR16], [UR4], desc[UR6] ;  /* 0x00000610040085b4 */ /* 0x0005e20008011000 */
[----:B------:R-:W-:Y:S05]  /*5990*/  VOTEU.ALL UP0, P1 ;  /* 0x0000000000ff7886 */ /* 0x000fea0000800000 */
[----:B------:R2:W-:Y:S01]  /*59a0*/  @!UP0 UTMALDG.3D [UR8], [UR4], desc[UR6] ;  /* 0x00000608040085b4 */ /* 0x0005e20008011000 */
[----:B------:R2:W-:Y:S01]  /*59b0*/  @!P1 SYNCS.ARRIVE.TRANS64.RED.A0TR RZ, [UR21+0x98], R3 ;  /* 0x00009803ffff99a7 */ /* 0x0005e20008300415 */
[----:B------:R-:W-:Y:S01]  /*59c0*/  SYNCS.ARRIVE.TRANS64.RED.A1T0 RZ, [UR39], RZ ;  /* 0x000000ffffff79a7 */ /* 0x000fe20008100427 */
[----:B------:R-:W-:Y:S05]  /*59d0*/  BRA.U UP2, `(.L_x_100) ;  /* 0xffffffed02f07547 */ /* 0x000fea000b83ffff */
[----:B--2---:R-:W-:-:S04]  /*59e0*/  SHF.L.U32 R3, R11, 0x1f, RZ ;  /* 0x0000001f0b037819 */ /* 0x004fc800000006ff */
[----:B------:R-:W2:Y:S02]  /*59f0*/  SYNCS.PHASECHK.TRANS64.TRYWAIT P0, [UR21+0xa0], R3 ;  /* 0x0000a003ff0075a7 */ /* 0x000ea40008001115 */
[----:B--2---:R-:W-:Y:S05]  /*5a00*/  @!P0 BRA `(.L_x_101) ;  /* 0x0000005400048947 */ /* 0x004fea0003800000 */
.L_x_196:
[----:B------:R-:W3:Y:S02]  /*5a10*/  SYNCS.PHASECHK.TRANS64.TRYWAIT P0, [UR21+0xa8], R3 ;  /* 0x0000a803ff0075a7 */ /* 0x000ee40008001115 */
[----:B---3--:R-:W-:Y:S05]  /*5a20*/  @!P0 BRA `(.L_x_102) ;  /* 0x0000005400148947 */ /* 0x008fea0003800000 */
.L_x_198:
[----:B------:R-:W3:Y:S02]  /*5a30*/  SYNCS.PHASECHK.TRANS64.TRYWAIT P0, [UR21+0xb0], R3 ;  /* 0x0000b003ff0075a7 */ /* 0x000ee40008001115 */
[----:B---3--:R-:W-:Y:S05]  /*5a40*/  @!P0 BRA `(.L_x_103) ;  /* 0x0000005400248947 */ /* 0x008fea0003800000 */
.L_x_200:
[----:B--2---:R-:W-:-:S07]  /*5a50*/  MOV R0, UR21 ;  /* 0x0000001500007c02 */ /* 0x004fce0008000f00 */
.L_x_104:
[----:B--2---:R-:W-:-:S04]  /*5a60*/  SHF.L.U32 R3, R11, 0x1f, RZ ;  /* 0x0000001f0b037819 */ /* 0x004fc800000006ff */
[----:B------:R2:W3:Y:S03]  /*5a70*/  SYNCS.PHASECHK.TRANS64.TRYWAIT P0, [R0+URZ+0xb8], R3 ;  /* 0x0000b803000075a7 */ /* 0x0004e600080011ff */
[----:B---3--:R-:W-:Y:S05]  /*5a80*/  @!P0 NANOSLEEP.SYNCS 0x989680 ;  /* 0x009896800000895d */ /* 0x008fea0003900000 */
[----:B------:R-:W3:Y:S02]  /*5a90*/  @!P0 SYNCS.PHASECHK.TRANS64 P0, [R0+URZ+0xb8], R3 ;  /* 0x0000b803000085a7 */ /* 0x000ee400080010ff */
[----:B-1-3--:R-:W-:Y:S05]  /*5aa0*/  @P0 EXIT ;  /* 0x000000000000094d */ /* 0x00afea0003800000 */
[----:B------:R-:W-:Y:S05]  /*5ab0*/  BRA `(.L_x_104) ;  /* 0xfffffffc00e87947 */ /* 0x000fea000383ffff */
.L_x_89:
[----:B------:R-:W-:-:S06]  /*5ac0*/  UISETP.GE.AND UP0, UPT, UR20, 0x4, UPT ;  /* 0x000000041400788c */ /* 0x000fcc000bf06270 */
[----:B------:R-:W-:-:S13]  /*5ad0*/  PLOP3.LUT P0, PT, PT, PT, UP0, 0x80, 0x8 ;  /* 0x000000000008781c */ /* 0x000fda0003f0f008 */
[----:B-1----:R-:W-:Y:S05]  /*5ae0*/  @!P0 EXIT ;  /* 0x000000000000894d */ /* 0x002fea0003800000 */
[----:B------:R-:W-:Y:S01]  /*5af0*/  BAR.SYNC.DEFER_BLOCKING 0x6, 0xa0 ;  /* 0x0182800000007b1d */ /* 0x000fe20000010000 */
[----:B------:R-:W-:Y:S01]  /*5b00*/  IMAD.SHL.U32 R4, R87, 0x200000, RZ ;  /* 0x0020000057047824 */ /* 0x000fe200078e00ff */
[----:B------:R-:W-:Y:S01]  /*5b10*/  CS2R R94, SRZ ;  /* 0x00000000005e7805 */ /* 0x000fe2000001ff00 */
[C---:B------:R-:W-:Y:S01]  /*5b20*/  IMAD.SHL.U32 R85, R97.reuse, 0x20, RZ ;  /* 0x0000002061557824 */ /* 0x040fe200078e00ff */
[----:B------:R-:W-:Y:S01]  /*5b30*/  CS2R R92, SRZ ;  /* 0x00000000005c7805 */ /* 0x000fe2000001ff00 */
[C---:B------:R-:W-:Y:S01]  /*5b40*/  IMAD.U32 R37, R97.reuse, 0x10000, RZ ;  /* 0x0001000061257824 */ /* 0x040fe200078e00ff */
[----:B------:R-:W-:Y:S02]  /*5b50*/  UMOV UR43, 0x400 ;  /* 0x00000400002b7882 */ /* 0x000fe40000000000 */
[----:B------:R-:W1:Y:S01]  /*5b60*/  LDC.64 R82, c[0x0][0x8b0] ;  /* 0x00022c00ff527b82 */ /* 0x000e620000000a00 */
[----:B------:R-:W-:Y:S01]  /*5b70*/  ULEA UR43, UR58, UR43, 0x18 ;  /* 0x0000002b3a2b7291 */ /* 0x000fe2000f8ec0ff */
[----:B------:R-:W-:Y:S01]  /*5b80*/  IMAD.SHL.U32 R5, R97, 0x4, RZ ;  /* 0x0000000461057824 */ /* 0x000fe200078e00ff */
[----:B------:R-:W-:Y:S01]  /*5b90*/  LOP3.LUT R4, R4, 0x200000, RZ, 0xc0, !PT ;  /* 0x0020000004047812 */ /* 0x000fe200078ec0ff */
[----:B------:R-:W-:Y:S01]  /*5ba0*/  IMAD.SHL.U32 R7, R87, 0x400, RZ ;  /* 0x0000040057077824 */ /* 0x000fe200078e00ff */
[C---:B------:R-:W-:Y:S01]  /*5bb0*/  LOP3.LUT R6, R85.reuse, 0x80, RZ, 0xc0, !PT ;  /* 0x0000008055067812 */ /* 0x040fe200078ec0ff */
[----:B------:R-:W-:Y:S01]  /*5bc0*/  UIADD3 UR4, UPT, UPT, UR43, 0x4200, URZ ;  /* 0x000042002b047890 */ /* 0x000fe2000fffe0ff */
[C---:B------:R-:W-:Y:S01]  /*5bd0*/  LOP3.LUT R84, R85.reuse, 0xb60, RZ, 0xc0, !PT ;  /* 0x00000b6055547812 */ /* 0x040fe200078ec0ff */
[----:B------:R-:W2:Y:S01]  /*5be0*/  LDC.64 R80, c[0x0][0x8a8] ;  /* 0x00022a00ff507b82 */ /* 0x000ea20000000a00 */
[----:B------:R-:W-:Y:S01]  /*5bf0*/  UIADD3 UR5, UPT, UPT, UR43, 0x200, URZ ;  /* 0x000002002b057890 */ /* 0x000fe2000fffe0ff */
[----:B------:R-:W-:Y:S01]  /*5c00*/  LOP3.LUT R37, R4, 0x400000, R37, 0xf8, !PT ;  /* 0x0040000004257812 */ /* 0x000fe200078ef825 */
[----:B------:R-:W-:Y:S01]  /*5c10*/  IMAD.MOV.U32 R36, RZ, RZ, RZ ;  /* 0x000000ffff247224 */ /* 0x000fe200078e00ff */
[----:B------:R-:W-:Y:S01]  /*5c20*/  LOP3.LUT R5, R6, 0x10, R5, 0xf8, !PT ;  /* 0x0000001006057812 */ /* 0x000fe200078ef805 */
[----:B------:R-:W-:Y:S01]  /*5c30*/  IMAD.MOV.U32 R91, RZ, RZ, RZ ;  /* 0x000000ffff5b7224 */ /* 0x000fe200078e00ff */
[----:B------:R-:W-:Y:S01]  /*5c40*/  LOP3.LUT R84, R84, 0x400, R7, 0xf8, !PT ;  /* 0x0000040054547812 */ /* 0x000fe200078ef807 */
[----:B------:R-:W-:Y:S01]  /*5c50*/  IMAD.U32 R98, RZ, RZ, UR5 ;  /* 0x00000005ff627e24 */ /* 0x000fe2000f8e00ff */
[----:B------:R-:W-:Y:S01]  /*5c60*/  LOP3.LUT P0, RZ, R85, 0x80, RZ, 0xc0, !PT ;  /* 0x0000008055ff7812 */ /* 0x000fe2000780c0ff */
[----:B------:R-:W3:Y:S01]  /*5c70*/  LDS R0, [UR43+0x180] ;  /* 0x0001802bff007984 */ /* 0x000ee20008000800 */
[----:B------:R-:W-:Y:S01]  /*5c80*/  LOP3.LUT R84, R84, R5, RZ, 0xfc, !PT ;  /* 0x0000000554547212 */ /* 0x000fe200078efcff */
[----:B------:R-:W-:Y:S01]  /*5c90*/  IMAD.U32 R96, RZ, RZ, UR4 ;  /* 0x00000004ff607e24 */ /* 0x000fe2000f8e00ff */
[----:B------:R-:W-:Y:S01]  /*5ca0*/  P2R R4, PR, RZ, 0x1 ;  /* 0x00000001ff047803 */ /* 0x000fe20000000000 */
[----:B------:R-:W4:Y:S01]  /*5cb0*/  LDCU UR57, c[0x0][0x370] ;  /* 0x00006e00ff3977ac */ /* 0x000f220008000800 */
[----:B------:R-:W-:Y:S01]  /*5cc0*/  LOP3.LUT R97, R97, 0x60, RZ, 0xc0, !PT ;  /* 0x0000006061617812 */ /* 0x000fe200078ec0ff */
[----:B------:R-:W1:Y:S01]  /*5cd0*/  LDCU.64 UR62, c[0x0][0x348] ;  /* 0x00006900ff3e77ac */ /* 0x000e620008000a00 */
[----:B------:R-:W1:Y:S01]  /*5ce0*/  LDCU UR42, c[0x0][0xb0c] ;  /* 0x00016180ff2a77ac */ /* 0x000e620008000800 */
[----:B------:R-:W1:Y:S01]  /*5cf0*/  LDCU UR39, c[0x0][0xb30] ;  /* 0x00016600ff2777ac */ /* 0x000e620008000800 */
[----:B------:R-:W1:Y:S01]  /*5d00*/  LDCU.64 UR46, c[0x0][0x888] ;  /* 0x00011100ff2e77ac */ /* 0x000e620008000a00 */
[----:B------:R-:W1:Y:S01]  /*5d10*/  LDCU.64 UR40, c[0x0][0xb28] ;  /* 0x00016500ff2877ac */ /* 0x000e620008000a00 */
[----:B------:R-:W1:Y:S01]  /*5d20*/  LDCU.64 UR60, c[0x0][0x890] ;  /* 0x00011200ff3c77ac */ /* 0x000e620008000a00 */
[----:B------:R-:W1:Y:S01]  /*5d30*/  LDCU.128 UR52, c[0x0][0xb10] ;  /* 0x00016200ff3477ac */ /* 0x000e620008000c00 */
[----:B------:R-:W1:Y:S02]  /*5d40*/  LDCU UR56, c[0x0][0x374] ;  /* 0x00006e80ff3877ac */ /* 0x000e640008000800 */
[----:B-1234-:R-:W-:-:S07]  /*5d50*/  IMAD.IADD R37, R0, 0x1, R37 ;  /* 0x0000000100257824 */ /* 0x01efce00078e0225 */
.L_x_146:
[C---:B------:R-:W-:Y:S02]  /*5d60*/  LEA R3, R91.reuse, UR43, 0x3 ;  /* 0x0000002b5b037c11 */ /* 0x040fe4000f8e18ff */
[----:B------:R-:W-:Y:S02]  /*5d70*/  SHF.L.U32 R0, R94, 0x1f, RZ ;  /* 0x0000001f5e007819 */ /* 0x000fe400000006ff */
[----:B------:R-:W-:Y:S02]  /*5d80*/  LEA R5, R91, UR43, 0x4 ;  /* 0x0000002b5b057c11 */ /* 0x000fe4000f8e20ff */
[----:B------:R-:W1:Y:S02]  /*5d90*/  SYNCS.PHASECHK.TRANS64.TRYWAIT P0, [R3+URZ+0xd0], R0 ;  /* 0x0000d000030075a7 */ /* 0x000e6400080011ff */
[----:B-12---:R-:W-:Y:S05]  /*5da0*/  @!P0 BRA `(.L_x_105) ;  /* 0x0000005000648947 */ /* 0x006fea0003800000 */
.L_x_201:
        /* <DEDUP_REMOVED lines=11> */
[----:B------:R-:W-:Y:S01]  /*5e60*/  PLOP3.LUT P0, PT, PT, PT, UP1, 0x80, 0x8 ;  /* 0x000000000008781c */ /* 0x000fe20003f0f018 */
[----:B------:R-:W-:Y:S11]  /*5e70*/  UP2UR UR44, UPR, URZ, 0x2 ;  /* 0x00000002ff2c7883 */ /* 0x000ff60008000000 */
[----:B------:R-:W-:Y:S01]  /*5e80*/  @!UPT UIADD3 URZ, UPT, UPT, URZ, URZ, URZ ;  /* 0x000000fffffff290 */ /* 0x000fe2000fffe0ff */
[----:B-1----:R-:W-:Y:S02]  /*5e90*/  @P0 SHF.R.U32.HI R0, RZ, 0x10, R5 ;  /* 0x00000010ff000819 */ /* 0x002fe40000011605 */
        /* <DEDUP_REMOVED lines=12> */
[----:B------:R-:W2:Y:S01]  /*5f60*/  LDCU UR12, c[0x0][0xb20] ;  /* 0x00016400ff0c77ac */ /* 0x000ea20008000800 */
[----:B------:R-:W-:Y:S02]  /*5f70*/  UIMAD.WIDE.U32 UR4, UR56, UR55, URZ ;  /* 0x00000037380472a5 */ /* 0x000fe4000f8e00ff */
[----:B------:R-:W-:Y:S02]  /*5f80*/  UIMAD.WIDE.U32 UR6, UR57, UR52, URZ ;  /* 0x00000034390672a5 */ /* 0x000fe4000f8e00ff */
[----:B------:R-:W-:Y:S02]  /*5f90*/  UISETP.NE.AND UP0, UPT, UR54, 0x1, UPT ;  /* 0x000000013600788c */ /* 0x000fe4000bf05270 */
[----:B------:R-:W-:Y:S02]  /*5fa0*/  UIMAD.WIDE.U32 UR8, UR37, UR55, URZ ;  /* 0x00000037250872a5 */ /* 0x000fe4000f8e00ff */
[----:B------:R-:W-:Y:S02]  /*5fb0*/  UIMAD.WIDE.U32 UR10, UR38, UR52, URZ ;  /* 0x00000034260a72a5 */ /* 0x000fe4000f8e00ff */
[----:B------:R-:W-:Y:S02]  /*5fc0*/  UISETP.NE.AND UP1, UPT, UR42, 0x1, UPT ;  /* 0x000000012a00788c */ /* 0x000fe4000bf25270 */
[----:B------:R-:W-:Y:S01]  /*5fd0*/  UISETP.NE.AND UP2, UPT, UR45, 0x1, UPT ;  /* 0x000000012d00788c */ /* 0x000fe2000bf45270 */
[----:B------:R-:W-:Y:S02]  /*5fe0*/  UMOV UR4, UR5 ;  /* 0x0000000500047c82 */ /* 0x000fe40008000000 */
[----:B--2---:R-:W-:Y:S03]  /*5ff0*/  USHF.R.U32.HI UR5, URZ, UR12, UR4 ;  /* 0x0000000cff057299 */ /* 0x004fe60008011604 */
[----:B------:R-:W-:Y:S02]  /*6000*/  UMOV UR4, UR7 ;  /* 0x0000000700047c82 */ /* 0x000fe40008000000 */
[----:B------:R-:W-:Y:S02]  /*6010*/  USHF.R.U32.HI UR7, URZ, UR53, UR4 ;  /* 0x00000035ff077299 */ /* 0x000fe40008011604 */
[----:B------:R-:W-:Y:S02]  /*6020*/  USEL UR4, UR56, UR5, !UP0 ;  /* 0x0000000538047287 */ /* 0x000fe4000c000000 */
[----:B------:R-:W-:Y:S01]  /*6030*/  USEL UR7, UR57, UR7, !UP1 ;  /* 0x0000000739077287 */ /* 0x000fe2000c800000 */
[----:B------:R-:W-:Y:S01]  /*6040*/  UMOV UR5, UR9 ;  /* 0x0000000900057c82 */ /* 0x000fe20008000000 */
[----:B------:R-:W-:Y:S02]  /*6050*/  UIMAD.WIDE.U32 UR8, UR4, UR40, URZ ;  /* 0x00000028040872a5 */ /* 0x000fe4000f8e00ff */
[----:B------:R-:W-:Y:S03]  /*6060*/  USHF.R.U32.HI UR6, URZ, UR12, UR5 ;  /* 0x0000000cff067299 */ /* 0x000fe60008011605 */
[----:B------:R-:W-:Y:S01]  /*6070*/  UMOV UR5, UR11 ;  /* 0x0000000b00057c82 */ /* 0x000fe20008000000 */
[----:B------:R-:W-:Y:S02]  /*6080*/  UIMAD.WIDE.U32 UR10, UR7, UR40, URZ ;  /* 0x00000028070a72a5 */ /* 0x000fe4000f8e00ff */
[----:B------:R-:W-:Y:S02]  /*6090*/  USHF.R.U32.HI UR12, URZ, UR53, UR5 ;  /* 0x00000035ff0c7299 */ /* 0x000fe40008011605 */
[----:B------:R-:W-:Y:S01]  /*60a0*/  USEL UR6, UR37, UR6, !UP0 ;  /* 0x0000000625067287 */ /* 0x000fe2000c000000 */
[----:B------:R-:W-:Y:S02]  /*60b0*/  UMOV UR5, UR9 ;  /* 0x0000000900057c82 */ /* 0x000fe40008000000 */
[----:B------:R-:W-:Y:S01]  /*60c0*/  UMOV UR10, UR11 ;  /* 0x0000000b000a7c82 */ /* 0x000fe20008000000 */
[----:B------:R-:W-:Y:S02]  /*60d0*/  @UP2 USHF.R.U32.HI UR4, URZ, UR41, UR5 ;  /* 0x00000029ff042299 */ /* 0x000fe40008011605 */
[----:B------:R-:W-:Y:S02]  /*60e0*/  @UP2 USHF.R.U32.HI UR7, URZ, UR41, UR10 ;  /* 0x00000029ff072299 */ /* 0x000fe4000801160a */
[----:B------:R-:W-:Y:S02]  /*60f0*/  UIMAD UR4, UR45, UR4, URZ ;  /* 0x000000042d0472a4 */ /* 0x000fe4000f8e02ff */
[----:B------:R-:W-:Y:S02]  /*6100*/  UIMAD.WIDE.U32 UR10, UR6, UR40, URZ ;  /* 0x00000028060a72a5 */ /* 0x000fe4000f8e00ff */
[----:B------:R-:W-:Y:S02]  /*6110*/  USEL UR5, UR38, UR12, !UP1 ;  /* 0x0000000c26057287 */ /* 0x000fe4000c800000 */
[----:B------:R-:W-:Y:S02]  /*6120*/  UIMAD UR8, UR45, UR7, URZ ;  /* 0x000000072d0872a4 */ /* 0x000fe4000f8e02ff */
[----:B------:R-:W-:Y:S03]  /*6130*/  UISETP.GE.AND UP0, UPT, UR6, UR4, UPT ;  /* 0x000000040600728c */ /* 0x000fe6000bf06270 */
[----:B------:R-:W-:Y:S01]  /*6140*/  UMOV UR4, UR11 ;  /* 0x0000000b00047c82 */ /* 0x000fe20008000000 */
[----:B------:R-:W-:Y:S02]  /*6150*/  UISETP.GE.OR UP0, UPT, UR5, UR8, UP0 ;  /* 0x000000080500728c */ /* 0x000fe40008706670 */
[----:B------:R-:W-:Y:S02]  /*6160*/  USHF.R.U32.HI UR4, URZ, UR41, UR4 ;  /* 0x00000029ff047299 */ /* 0x000fe40008011604 */
[----:B------:R-:W-:Y:S02]  /*6170*/  UIMAD.WIDE.U32 UR8, UR5, UR40, URZ ;  /* 0x00000028050872a5 */ /* 0x000fe4000f8e00ff */
[----:B------:R-:W-:Y:S02]  /*6180*/  USEL UR11, UR6, UR4, !UP2 ;  /* 0x00000004060b7287 */ /* 0x000fe4000d000000 */
[----:B------:R-:W-:Y:S02]  /*6190*/  UIADD3 UR8, UPT, UPT, -UR5, URZ, URZ ;  /* 0x000000ff05087290 */ /* 0x000fe4000fffe1ff */
[----:B------:R-:W-:Y:S01]  /*61a0*/  UIADD3 UR10, UPT, UPT, -UR11, URZ, URZ ;  /* 0x000000ff0b0a7290 */ /* 0x000fe2000fffe1ff */
[----:B------:R-:W-:Y:S01]  /*61b0*/  @!UP0 UMOV UR4, UR9 ;  /* 0x0000000900048c82 */ /* 0x000fe20008000000 */
[----:B------:R-:W-:Y:S02]  /*61c0*/  UIADD3 UR9, UPT, UPT, -UR6, URZ, URZ ;  /* 0x000000ff06097290 */ /* 0x000fe4000fffe1ff */
[----:B------:R-:W-:Y:S02]  /*61d0*/  @!UP0 USHF.R.U32.HI UR4, URZ, UR41, UR4 ;  /* 0x00000029ff048299 */ /* 0x000fe40008011604 */
[----:B------:R-:W-:Y:S02]  /*61e0*/  UIMAD UR10, UR45, UR10, UR6 ;  /* 0x0000000a2d0a72a4 */ /* 0x000fe4000f8e0206 */
[----:B------:R-:W-:Y:S04]  /*61f0*/  @!UP0 USEL UR4, UR5, UR4, !UP2 ;  /* 0x0000000405048287 */ /* 0x000fe8000d000000 */
[----:B------:R-:W-:Y:S02]  /*6200*/  @!UP0 UIMAD UR10, UR7, UR10, UR4 ;  /* 0x0000000a070a82a4 */ /* 0x000fe4000f8e0204 */
[----:B------:R-:W-:Y:S02]  /*6210*/  @!UP0 UIADD3 UR11, UPT, UPT, UR11, -UR4, URZ ;  /* 0x800000040b0b8290 */ /* 0x000fe4000fffe0ff */
[----:B------:R-:W-:Y:S02]  /*6220*/  UIMAD UR7, UR42, UR8, UR38 ;  /* 0x000000082a0772a4 */ /* 0x000fe4000f8e0226 */
[----:B------:R-:W-:Y:S02]  /*6230*/  @!UP0 UIMAD UR6, UR11, UR45, UR5 ;  /* 0x0000002d0b0682a4 */ /* 0x000fe4000f8e0205 */
[----:B------:R-:W-:Y:S01]  /*6240*/  UIMAD UR4, UR54, UR9, UR37 ;  /* 0x00000009360472a4 */ /* 0x000fe2000f8e0225 */
[----:B------:R-:W-:Y:S02]  /*6250*/  @!UP0 UMOV UR5, UR10 ;  /* 0x0000000a00058c82 */ /* 0x000fe40008000000 */
[----:B------:R-:W-:Y:S02]  /*6260*/  UIMAD UR38, UR5, UR42, UR7 ;  /* 0x0000002a052672a4 */ /* 0x000fe4000f8e0207 */
[----:B------:R-:W-:Y:S11]  /*6270*/  UIMAD UR37, UR6, UR54, UR4 ;  /* 0x00000036062572a4 */ /* 0x000ff6000f8e0204 */
[----:B------:R-:W-:Y:S01]  /*6280*/  @!UPT UIADD3 URZ, UPT, UPT, URZ, URZ, URZ ;  /* 0x000000fffffff290 */ /* 0x000fe2000fffe0ff */
.L_x_106:
[----:B------:R-:W-:Y:S01]  /*6290*/  UISETP.NE.AND UP0, UPT, UR39, 0x1, UPT ;  /* 0x000000012700788c */ /* 0x000fe2000bf05270 */
[----:B------:R-:W-:Y:S01]  /*62a0*/  IADD3 R91, PT, PT, R91, 0x1, RZ ;  /* 0x000000015b5b7810 */ /* 0x000fe20007ffe0ff */
[----:B------:R-:W-:Y:S02]  /*62b0*/  UIADD3 UR11, UPT, UPT, UR43, 0x200, URZ ;  /* 0x000002002b0b7890 */ /* 0x000fe4000fffe0ff */
[----:B------:R-:W-:Y:S02]  /*62c0*/  USHF.L.U32 UR50, UR32, 0x6, URZ ;  /* 0x0000000620327899 */ /* 0x000fe400080006ff */
[----:B------:R-:W-:Y:S05]  /*62d0*/  USHF.L.U32 UR49, UR34, 0x8, URZ ;  /* 0x0000000822317899 */ /* 0x000fea00080006ff */
[----:B------:R-:W2:Y:S01]  /*62e0*/  @!UP0 LDCU.128 UR12, c[0x0][0xb10] ;  /* 0x00016200ff0c87ac */ /* 0x000ea20008000c00 */
[----:B------:R-:W3:Y:S01]  /*62f0*/  @!UP0 LDCU UR5, c[0x0][0xb0c] ;  /* 0x00016180ff0587ac */ /* 0x000ee20008000800 */
[----:B------:R-:W4:Y:S01]  /*6300*/  @!UP0 LDCU UR10, c[0x0][0xb20] ;  /* 0x00016400ff0a87ac */ /* 0x000f220008000800 */
[----:B--2---:R-:W-:Y:S02]  /*6310*/  UIMAD.WIDE.U32 UR8, UR38, UR12, URZ ;  /* 0x0000000c260872a5 */ /* 0x004fe4000f8e00ff */
[----:B------:R-:W-:Y:S02]  /*6320*/  UIMAD.WIDE.U32 UR6, UR37, UR15, URZ ;  /* 0x0000000f250672a5 */ /* 0x000fe4000f8e00ff */
[----:B------:R-:W-:Y:S03]  /*6330*/  @!UP0 UISETP.NE.AND UP1, UPT, UR14, 0x1, UPT ;  /* 0x000000010e00888c */ /* 0x000fe6000bf25270 */
[----:B------:R-:W-:Y:S01]  /*6340*/  @!UP0 UMOV UR4, UR9 ;  /* 0x0000000900048c82 */ /* 0x000fe20008000000 */
[----:B---3--:R-:W-:Y:S02]  /*6350*/  @!UP0 UISETP.NE.AND UP2, UPT, UR5, 0x1, UPT ;  /* 0x000000010500888c */ /* 0x008fe4000bf45270 */
[----:B------:R-:W-:Y:S01]  /*6360*/  @!UP0 USHF.R.U32.HI UR4, URZ, UR13, UR4 ;  /* 0x0000000dff048299 */ /* 0x000fe20008011604 */
[----:B------:R-:W-:Y:S02]  /*6370*/  @!UP0 UMOV UR6, UR7 ;  /* 0x0000000700068c82 */ /* 0x000fe40008000000 */
[----:B----4-:R-:W-:Y:S02]  /*6380*/  @!UP0 USHF.R.U32.HI UR6, URZ, UR10, UR6 ;  /* 0x0000000aff068299 */ /* 0x010fe40008011606 */
[----:B------:R-:W-:Y:S02]  /*6390*/  @!UP0 USEL UR7, UR38, UR4, !UP2 ;  /* 0x0000000426078287 */ /* 0x000fe4000d000000 */
[----:B------:R-:W-:Y:S04]  /*63a0*/  @!UP0 USEL UR6, UR37, UR6, !UP1 ;  /* 0x0000000625068287 */ /* 0x000fe8000c800000 */
[----:B------:R-:W-:Y:S02]  /*63b0*/  @!UP0 UIADD3 UR4, UPT, UPT, -UR7, UR6, URZ ;  /* 0x0000000607048290 */ /* 0x000fe4000fffe1ff */
[----:B------:R-:W-:Y:S02]  /*63c0*/  @!UP0 UIADD3 UR6, UPT, UPT, UR7, -UR6, URZ ;  /* 0x8000000607068290 */ /* 0x000fe4000fffe0ff */
[----:B------:R-:W-:Y:S02]  /*63d0*/  @!UP0 UIMAD UR38, UR4, UR5, UR38 ;  /* 0x00000005042682a4 */ /* 0x000fe4000f8e0226 */
[----:B------:R-:W-:Y:S02]  /*63e0*/  @!UP0 UIMAD UR37, UR6, UR14, UR37 ;  /* 0x0000000e062582a4 */ /* 0x000fe4000f8e0225 */
[----:B------:R-:W-:Y:S09]  /*63f0*/  ULOP3.LUT UP0, URZ, UR11, 0x90, URZ, 0xc0, !UPT ;  /* 0x000000900bff7892 */ /* 0x000ff2000f80c0ff */
[----:B------:R-:W-:Y:S05]  /*6400*/  BRA.U !UP0, `(.L_x_107) ;  /* 0x0000000108407547 */ /* 0x000fea000b800000 */
[----:B------:R-:W2:Y:S01]  /*6410*/  LDCU.64 UR8, c[0x4][0x88] ;  /* 0x01001100ff0877ac */ /* 0x000ea20008000a00 */
[----:B------:R-:W-:Y:S01]  /*6420*/  MOV R3, 0x0 ;  /* 0x0000000000037802 */ /* 0x000fe20000000f00 */
[----:B------:R-:W-:Y:S02]  /*6430*/  HFMA2 R12, -RZ, RZ, 0, 5.9604644775390625e-08 ;  /* 0x00000001ff0c7431 */ /* 0x000fe400000001ff */
[----:B------:R-:W-:Y:S02]  /*6440*/  IMAD.MOV.U32 R8, RZ, RZ, 0x70 ;  /* 0x00000070ff087424 */ /* 0x000fe400078e00ff */
[----:B------:R-:W-:Y:S01]  /*6450*/  IMAD.MOV.U32 R13, RZ, RZ, RZ ;  /* 0x000000ffff0d7224 */ /* 0x000fe200078e00ff */
[----:B------:R-:W3:Y:S01]  /*6460*/  LDCU.64 UR6, c[0x4][0x90] ;  /* 0x01001200ff0677ac */ /* 0x000ee20008000a00 */
[----:B------:R-:W4:Y:S01]  /*6470*/  LDC.64 R2, c[0x4][R3] ;  /* 0x0100000003027b82 */ /* 0x000f220000000a00 */
[----:B------:R-:W1:Y:S01]  /*6480*/  LDCU.64 UR4, c[0x4][0x8] ;  /* 0x01000100ff0477ac */ /* 0x000e620008000a00 */
[----:B--2---:R-:W-:Y:S01]  /*6490*/  MOV R5, UR9 ;  /* 0x0000000900057c02 */ /* 0x004fe20008000f00 */
[----:B------:R-:W-:Y:S01]  /*64a0*/  IMAD.U32 R4, RZ, RZ, UR8 ;  /* 0x00000008ff047e24 */ /* 0x000fe2000f8e00ff */
[----:B---3--:R-:W-:Y:S01]  /*64b0*/  MOV R7, UR7 ;  /* 0x0000000700077c02 */ /* 0x008fe20008000f00 */
[----:B------:R-:W-:Y:S01]  /*64c0*/  IMAD.U32 R6, RZ, RZ, UR6 ;  /* 0x00000006ff067e24 */ /* 0x000fe2000f8e00ff */
[----:B-1----:R-:W-:Y:S01]  /*64d0*/  MOV R11, UR5 ;  /* 0x00000005000b7c02 */ /* 0x002fe20008000f00 */
[----:B------:R-:W-:Y:S02]  /*64e0*/  IMAD.U32 R10, RZ, RZ, UR4 ;  /* 0x00000004ff0a7e24 */ /* 0x000fe4000f8e00ff */
[----:B------:R-:W-:Y:S07]  /*64f0*/  LEPC R20, `(.L_x_107) ;  /* 0x000000001014794e */ /* 0x000fee0000000000 */
[----:B----45:R-:W-:Y:S05]  /*6500*/  CALL.ABS.NOINC R2 ;  /* 0x0000000002007343 */ /* 0x030fea0003c00000 */
.L_x_107:
[----:B------:R-:W-:Y:S01]  /*6510*/  LOP3.LUT P0, RZ, R96, 0x90, RZ, 0xc0, !PT ;  /* 0x0000009060ff7812 */ /* 0x000fe2000780c0ff */
[----:B------:R-:W-:Y:S11]  /*6520*/  BSSY.RECONVERGENT B6, `(.L_x_108) ;  /* 0x0000013000067945 */ /* 0x000ff60003800200 */
[----:B------:R-:W-:Y:S01]  /*6530*/  @!UPT UIADD3 URZ, UPT, UPT, URZ, URZ, URZ ;  /* 0x000000fffffff290 */ /* 0x000fe2000fffe0ff */
[----:B------:R-:W-:Y:S05]  /*6540*/  @!P0 BRA `(.L_x_109) ;  /* 0x0000000000408947 */ /* 0x000fea0003800000 */
        /* <DEDUP_REMOVED lines=16> */
.L_x_109:
[----:B------:R-:W-:Y:S05]  /*6650*/  BSYNC.RECONVERGENT B6 ;  /* 0x0000000000067941 */ /* 0x000fea0003800200 */
.L_x_108:
[----:B------:R-:W-:Y:S01]  /*6660*/  R2UR UR4, R89 ;  /* 0x00000000590472ca */ /* 0x000fe200000e0000 */
[----:B------:R-:W-:Y:S01]  /*6670*/  UISETP.NE.U32.AND UP0, UPT, UR60, URZ, UPT ;  /* 0x000000ff3c00728c */ /* 0x000fe2000bf05070 */
[----:B------:R-:W-:Y:S02]  /*6680*/  ISETP.NE.U32.AND P4, PT, R82, RZ, PT ;  /* 0x000000ff5200720c */ /* 0x000fe40003f85070 */
[----:B------:R-:W-:Y:S01]  /*6690*/  ISETP.NE.U32.AND P2, PT, RZ, UR46, PT ;  /* 0x0000002eff007c0c */ /* 0x000fe2000bf45070 */
[----:B------:R-:W-:Y:S01]  /*66a0*/  UISETP.NE.AND.EX UP1, UPT, UR61, URZ, UPT, UP0 ;  /* 0x000000ff3d00728c */ /* 0x000fe2000bf25300 */
[----:B------:R-:W-:Y:S01]  /*66b0*/  ISETP.NE.AND.EX P4, PT, R83, RZ, PT, P4 ;  /* 0x000000ff5300720c */ /* 0x000fe20003f85340 */
[----:B------:R-:W-:Y:S01]  /*66c0*/  UPLOP3.LUT UP0, UPT, UPT, UPT, UPT, 0x40, 0x4 ;  /* 0x000000000004789c */ /* 0x000fe20003f0e870 */
[----:B------:R-:W-:Y:S05]  /*66d0*/  ISETP.NE.AND.EX P2, PT, RZ, UR47, PT, P2 ;  /* 0x0000002fff007c0c */ /* 0x000fea000bf45320 */
[----:B------:R-:W-:Y:S06]  /*66e0*/  UISETP.NE.AND UP2, UPT, UR4, URZ, UPT ;  /* 0x000000ff0400728c */ /* 0x000fec000bf45270 */
[----:B------:R-:W-:Y:S05]  /*66f0*/  PLOP3.LUT P1, PT, PT, PT, UP2, 0x80, 0x8 ;  /* 0x000000000008781c */ /* 0x000fea0003f2f028 */
[----:B------:R-:W-:Y:S06]  /*6700*/  @UP2 UPLOP3.LUT UP0, UPT, UPT, UPT, UP1, 0x80, 0x8 ;  /* 0x000000000008289c */ /* 0x000fec0003f0f010 */
[----:B------:R-:W-:Y:S01]  /*6710*/  PLOP3.LUT P0, PT, PT, PT, UP0, 0x80, 0x8 ;  /* 0x000000000008781c */ /* 0x000fe20003f0f008 */
[----:B------:R-:W-:Y:S01]  /*6720*/  @!UPT UIADD3 URZ, UPT, UPT, URZ, URZ, URZ ;  /* 0x000000fffffff290 */ /* 0x000fe2000fffe0ff */
[----:B------:R-:W-:Y:S11]  /*6730*/  BRA.U !UP1, `(.L_x_110) ;  /* 0x00000001093c7547 */ /* 0x000ff6000b800000 */
[----:B------:R-:W-:Y:S01]  /*6740*/  UISETP.NE.U32.AND UP0, UPT, UR46, URZ, UPT ;  /* 0x000000ff2e00728c */ /* 0x000fe2000bf05070 */
[----:B-1----:R-:W-:Y:S01]  /*6750*/  HFMA2 R0, -RZ, RZ, 0, 5.9604644775390625e-08 ;  /* 0x00000001ff007431 */ /* 0x002fe200000001ff */
[----:B------:R-:W1:Y:S01]  /*6760*/  LDCU.64 UR8, c[0x0][0x358] ;  /* 0x00006b00ff0877ac */ /* 0x000e620008000a00 */
[----:B------:R-:W-:Y:S01]  /*6770*/  IMAD.MOV.U32 R86, RZ, RZ, 0x1 ;  /* 0x00000001ff567424 */ /* 0x000fe200078e00ff */
[----:B------:R-:W-:Y:S06]  /*6780*/  UISETP.NE.AND.EX UP0, UPT, UR47, URZ, UPT, UP0 ;  /* 0x000000ff2f00728c */ /* 0x000fec000bf05300 */
[----:B------:R-:W-:Y:S05]  /*6790*/  PLOP3.LUT P3, PT, PT, PT, UP0, 0x80, 0x8 ;  /* 0x000000000008781c */ /* 0x000fea0003f6f008 */
[----:B------:R-:W2:Y:S01]  /*67a0*/  @UP0 LDCU.64 UR4, c[0x0][0x888] ;  /* 0x00011100ff0407ac */ /* 0x000ea20008000a00 */
[----:B------:R-:W-:Y:S07]  /*67b0*/  @UP0 UIMAD UR6, UR36, UR60, URZ ;  /* 0x0000003c240602a4 */ /* 0x000fee000f8e02ff */
[----:B------:R-:W-:Y:S01]  /*67c0*/  @!P3 PRMT R86, R0, 0x7610, R86 ;  /* 0x000076100056b816 */ /* 0x000fe20000000056 */
[----:B--2---:R-:W-:Y:S06]  /*67d0*/  @UP0 UIMAD.WIDE UR4, UR6, 0x4, UR4 ;  /* 0x00000004060408a5 */ /* 0x004fec000f8e0204 */
[----:B------:R-:W-:Y:S01]  /*67e0*/  IMAD.U32 R2, RZ, RZ, UR4 ;  /* 0x00000004ff027e24 */ /* 0x000fe2000f8e00ff */
[----:B------:R-:W-:Y:S04]  /*67f0*/  MOV R3, UR5 ;  /* 0x0000000500037c02 */ /* 0x000fe80008000f00 */
[----:B------:R-:W2:Y:S01]  /*6800*/  @!UP0 LDCU UR4, c[0x0][0x880] ;  /* 0x00011000ff0487ac */ /* 0x000ea20008000800 */
[----:B-1---5:R3:W5:Y:S02]  /*6810*/  @P3 LDG.E R41, desc[UR8][R2.64] ;  /* 0x0000000802293981 */ /* 0x022764000c1e1900 */
[----:B--23--:R-:W-:Y:S02]  /*6820*/  @!P3 IMAD.U32 R41, RZ, RZ, UR4 ;  /* 0x00000004ff29be24 */ /* 0x00cfe4000f8e00ff */
.L_x_110:
[----:B------:R-:W-:Y:S05]  /*6830*/  @!P4 BRA `(.L_x_111) ;  /* 0x000000000024c947 */ /* 0x000fea0003800000 */
[----:B------:R-:W-:Y:S01]  /*6840*/  ISETP.NE.U32.AND P3, PT, R80, RZ, PT ;  /* 0x000000ff5000720c */ /* 0x000fe20003f65070 */
[----:B------:R-:W2:Y:S03]  /*6850*/  LDCU.64 UR4, c[0x0][0x358] ;  /* 0x00006b00ff0477ac */ /* 0x000ea60008000a00 */
[----:B------:R-:W-:Y:S11]  /*6860*/  ISETP.NE.AND.EX P3, PT, R81, RZ, PT, P3 ;  /* 0x000000ff5100720c */ /* 0x000ff60003f65330 */
[----:B------:R-:W-:Y:S02]  /*6870*/  @!UPT UIADD3 URZ, UPT, UPT, URZ, URZ, URZ ;  /* 0x000000fffffff290 */ /* 0x000fe4000fffe0ff */
[----:B------:R-:W3:Y:S01]  /*6880*/  @P3 LDC.64 R2, c[0x0][0x8a8] ;  /* 0x00022a00ff023b82 */ /* 0x000ee20000000a00 */
[----:B-1----:R-:W-:Y:S04]  /*6890*/  @P3 IMAD R0, R82, UR36, RZ ;  /* 0x0000002452003c24 */ /* 0x002fe8000f8e02ff */
[----:B---3--:R-:W-:Y:S05]  /*68a0*/  @P3 IMAD.WIDE R2, R0, 0x4, R2 ;  /* 0x0000000400023825 */ /* 0x008fea00078e0202 */
[----:B--2--5:R2:W5:Y:S02]  /*68b0*/  @P3 LDG.E R38, desc[UR4][R2.64] ;  /* 0x0000000402263981 */ /* 0x024564000c1e1900 */
[----:B--2---:R-:W3:Y:S02]  /*68c0*/  @!P3 LDC R38, c[0x0][0x8a0] ;  /* 0x00022800ff26bb82 */ /* 0x004ee40000000800 */
.L_x_111:
[----:B-----5:R-:W-:Y:S01]  /*68d0*/  FSETP.NEU.AND P4, PT, R41, RZ, PT ;  /* 0x000000ff2900720b */ /* 0x020fe20003f8d000 */
[----:B------:R-:W-:Y:S01]  /*68e0*/  BSSY B1, `(.L_x_112) ;  /* 0x0000041000017945 */ /* 0x000fe20003800000 */
[----:B------:R-:W-:Y:S01]  /*68f0*/  SEL R3, RZ, 0xffffffff, P2 ;  /* 0xffffffffff037807 */ /* 0x000fe20001000000 */
[----:B------:R-:W-:Y:S01]  /*6900*/  IMAD.MOV.U32 R71, RZ, RZ, 0x1 ;  /* 0x00000001ff477424 */ /* 0x000fe200078e00ff */
[----:B------:R-:W-:Y:S01]  /*6910*/  LOP3.LUT P3, RZ, R86, 0xff, RZ, 0xc0, !PT ;  /* 0x000000ff56ff7812 */ /* 0x000fe2000786c0ff */
[C---:B------:R-:W-:Y:S01]  /*6920*/  IMAD R39, R36.reuse, 0x80, R37 ;  /* 0x0000008024277824 */ /* 0x040fe200078e0225 */
[----:B-1----:R-:W-:Y:S02]  /*6930*/  @P1 SEL R0, RZ, 0xffffffff, P4 ;  /* 0xffffffffff001807 */ /* 0x002fe40002000000 */
[----:B------:R-:W-:Y:S02]  /*6940*/  CS2R R78, SRZ ;  /* 0x00000000004e7805 */ /* 0x000fe4000001ff00 */
[----:B------:R-:W-:Y:S02]  /*6950*/  LEA R5, R93, UR43, 0x3 ;  /* 0x0000002b5d057c11 */ /* 0x000fe4000f8e18ff */
[----:B------:R-:W-:Y:S02]  /*6960*/  CS2R R76, SRZ ;  /* 0x00000000004c7805 */ /* 0x000fe4000001ff00 */
[----:B------:R-:W-:Y:S02]  /*6970*/  @P0 SEL R0, R3, R0, !P3 ;  /* 0x0000000003000207 */ /* 0x000fe40005800000 */
[----:B------:R-:W-:Y:S02]  /*6980*/  CS2R R74, SRZ ;  /* 0x00000000004a7805 */ /* 0x000fe4000001ff00 */
[----:B------:R-:W-:Y:S02]  /*6990*/  LEA R90, R36, UR43, 0x3 ;  /* 0x0000002b245a7c11 */ /* 0x000fe4000f8e18ff */
[----:B------:R-:W-:Y:S02]  /*69a0*/  CS2R R72, SRZ ;  /* 0x0000000000487805 */ /* 0x000fe4000001ff00 */
[----:B------:R-:W-:Y:S02]  /*69b0*/  @P1 LOP3.LUT R0, R0, 0x1, RZ, 0xc0, !PT ;  /* 0x0000000100001812 */ /* 0x000fe400078ec0ff */
[----:B------:R-:W-:Y:S02]  /*69c0*/  SHF.L.U32 R7, R95, 0x1f, RZ ;  /* 0x0000001f5f077819 */ /* 0x000fe400000006ff */
[----:B------:R-:W-:Y:S02]  /*69d0*/  ISETP.NE.U32.OR P6, PT, R0, 0x1, !P1 ;  /* 0x000000010000780c */ /* 0x000fe40004fc5470 */
[----:B------:R-:W-:Y:S02]  /*69e0*/  PLOP3.LUT P2, PT, PT, PT, UP1, 0x80, 0x8 ;  /* 0x000000000008781c */ /* 0x000fe40003f4f018 */
[----:B------:R-:W-:Y:S02]  /*69f0*/  SEL R0, RZ, 0xffffffff, P4 ;  /* 0xffffffffff007807 */ /* 0x000fe40002000000 */
[----:B------:R-:W-:Y:S07]  /*6a00*/  P2R R102, PR, RZ, 0x40 ;  /* 0x00000040ff667803 */ /* 0x000fee0000000000 */
[----:B------:R-:W-:Y:S02]  /*6a10*/  @P6 SHF.L.U32 R2, R92, 0x1f, RZ ;  /* 0x0000001f5c026819 */ /* 0x000fe400000006ff */
[----:B------:R-:W-:Y:S02]  /*6a20*/  @P2 SEL R0, R3, R0, !P3 ;  /* 0x0000000003002207 */ /* 0x000fe40005800000 */
[----:B------:R-:W1:Y:S02]  /*6a30*/  @P6 SYNCS.PHASECHK.TRANS64.TRYWAIT P1, [R5+URZ+0x80], R2 ;  /* 0x00008002050065a7 */ /* 0x000e6400080211ff */
[----:B------:R-:W-:Y:S04]  /*6a40*/  LOP3.LUT R0, R0, 0x1, RZ, 0xc0, !PT ;  /* 0x0000000100007812 */ /* 0x000fe800078ec0ff */
[----:B------:R-:W-:Y:S04]  /*6a50*/  ISETP.NE.U32.AND P5, PT, R0, 0x1, PT ;  /* 0x000000010000780c */ /* 0x000fe80003fa5070 */
[----:B------:R-:W-:Y:S01]  /*6a60*/  P2R R100, PR, RZ, 0x20 ;  /* 0x00000020ff647803 */ /* 0x000fe20000000000 */
[----:B------:R2:W4:Y:S01]  /*6a70*/  SYNCS.PHASECHK.TRANS64.TRYWAIT P0, [R90+URZ+0xf0], R7 ;  /* 0x0000f0075a0075a7 */ /* 0x00052200080011ff */
[----:B-1----:R-:W-:Y:S01]  /*6a80*/  @P6 SEL R71, RZ, 0x1, !P1 ;  /* 0x00000001ff476807 */ /* 0x002fe20004800000 */
[----:B--2---:R-:W-:Y:S06]  /*6a90*/  @!P6 BRA `(.L_x_113) ;  /* 0x000000000094e947 */ /* 0x004fec0003800000 */
[----:B------:R-:W-:Y:S01]  /*6aa0*/  @P5 IMAD R4, R93, 0x1000, R84 ;  /* 0x000010005d045824 */ /* 0x000fe200078e0254 */
[----:B------:R-:W-:Y:S01]  /*6ab0*/  LOP3.LUT P6, RZ, R85, 0x80, RZ, 0xc0, !PT ;  /* 0x0000008055ff7812 */ /* 0x000fe200078cc0ff */
[----:B------:R-:W1:Y:S01]  /*6ac0*/  S2R R0, SR_CgaCtaId ;  /* 0x0000000000007919 */ /* 0x000e620000008800 */
[----:B------:R-:W-:Y:S01]  /*6ad0*/  ISETP.NE.AND P2, PT, R71, RZ, PT ;  /* 0x000000ff4700720c */ /* 0x000fe20003f45270 */
[----:B------:R-:W-:Y:S01]  /*6ae0*/  @P5 VIADD R3, R4, UR43 ;  /* 0x0000002b04035c36 */ /* 0x000fe20008000000 */
[----:B------:R-:W-:Y:S01]  /*6af0*/  PLOP3.LUT P1, PT, PT, PT, PT, 0x8, 0x80 ;  /* 0x000000000080781c */ /* 0x000fe20003f2e170 */
[----:B------:R-:W-:Y:S01]  /*6b00*/  BSSY B0, `(.L_x_114) ;  /* 0x000000d000007945 */ /* 0x000fe20003800000 */
[----:B------:R-:W-:Y:S01]  /*6b10*/  @P5 PLOP3.LUT P1, PT, P6, PT, PT, 0x80, 0x8 ;  /* 0x000000000008581c */ /* 0x000fe2000372f070 */
[C---:B------:R-:W-:Y:S01]  /*6b20*/  @P5 VIADD R2, R3.reuse, 0x200 ;  /* 0x0000020003025836 */ /* 0x040fe20000000000 */
[----:B------:R-:W-:Y:S01]  /*6b30*/  CS2R R74, SRZ ;  /* 0x00000000004a7805 */ /* 0x000fe2000001ff00 */
[----:B------:R-:W-:Y:S01]  /*6b40*/  @P5 VIADD R3, R3, 0x210 ;  /* 0x0000021003035836 */ /* 0x000fe20000000000 */
[----:B------:R-:W-:Y:S02]  /*6b50*/  CS2R R72, SRZ ;  /* 0x0000000000487805 */ /* 0x000fe4000001ff00 */
[----:B------:R-:W-:Y:S02]  /*6b60*/  CS2R R78, SRZ ;  /* 0x00000000004e7805 */ /* 0x000fe4000001ff00 */
[----:B------:R-:W-:Y:S05]  /*6b70*/  CS2R R76, SRZ ;  /* 0x00000000004c7805 */ /* 0x000fea000001ff00 */
[----:B------:R-:W-:Y:S01]  /*6b80*/  @P1 VIADD R3, R2, 0xfffffff0 ;  /* 0xfffffff002031836 */ /* 0x000fe20000000000 */
[----:B------:R-:W-:Y:S06]  /*6b90*/  @P2 BRA `(.L_x_115) ;  /* 0x00000000000c2947 */ /* 0x000fec0003800000 */
[----:B------:R-:W-:Y:S04]  /*6ba0*/  SHF.L.U32 R2, R92, 0x1f, RZ ;  /* 0x0000001f5c027819 */ /* 0x000fe800000006ff */
[----:B------:R-:W2:Y:S02]  /*6bb0*/  SYNCS.PHASECHK.TRANS64.TRYWAIT P1, [R5+URZ+0x80], R2 ;  /* 0x00008002050075a7 */ /* 0x000ea400080211ff */
[----:B--2---:R-:W-:Y:S05]  /*6bc0*/  @!P1 BRA `(.L_x_116) ;  /* 0x0000004000f09947 */ /* 0x004fea0003800000 */
.L_x_115:
[----:B------:R-:W-:Y:S05]  /*6bd0*/  BSYNC B0 ;  /* 0x0000000000007941 */ /* 0x000fea0003800000 */
.L_x_114:
[----:B------:R-:W-:Y:S01]  /*6be0*/  ISETP.NE.AND P1, PT, R100, RZ, PT ;  /* 0x000000ff6400720c */ /* 0x000fe20003f25270 */
[----:B--2---:R-:W-:Y:S02]  /*6bf0*/  VIADD R5, R5, 0xa0 ;  /* 0x000000a005057836 */ /* 0x004fe40000000000 */
[----:B------:R-:W-:Y:S03]  /*6c00*/  VIADD R93, R93, 0x1 ;  /* 0x000000015d5d7836 */ /* 0x000fe60000000000 */
[----:B-1----:R-:W-:Y:S07]  /*6c10*/  PRMT R0, R0, 0x654, R5 ;  /* 0x0000065400007816 */ /* 0x002fee0000000005 */
[----:B------:R1:W2:Y:S04]  /*6c20*/  @P1 LDS.128 R72, [R4+UR43+0x200] ;  /* 0x0002002b04481984 */ /* 0x0002a80008000c00 */
[----:B------:R1:W1:Y:S01]  /*6c30*/  @P1 LDS.128 R76, [R3] ;  /* 0x00000000034c1984 */ /* 0x0002620000000c00 */
[C---:B------:R-:W-:Y:S01]  /*6c40*/  ISETP.NE.AND P1, PT, R93.reuse, 0x4, PT ;  /* 0x000000045d00780c */ /* 0x040fe20003f25270 */
[----:B------:R-:W-:Y:S01]  /*6c50*/  @!PT LDS RZ, [RZ] ;  /* 0x00000000fffff984 */ /* 0x000fe20000000800 */
[----:B------:R-:W-:Y:S01]  /*6c60*/  @!PT LDS RZ, [RZ] ;  /* 0x00000000fffff984 */ /* 0x000fe20000000800 */
[----:B------:R-:W-:Y:S01]  /*6c70*/  @!PT LDS RZ, [RZ] ;  /* 0x00000000fffff984 */ /* 0x000fe20000000800 */
[----:B------:R-:W-:Y:S01]  /*6c80*/  @!PT LDS RZ, [RZ] ;  /* 0x00000000fffff984 */ /* 0x000fe20000000800 */
[----:B------:R5:W-:Y:S06]  /*6c90*/  MEMBAR.ALL.CTA ;  /* 0x0000000000007992 */ /* 0x000bec0000008000 */
[----:B-----5:R-:W5:Y:S01]  /*6ca0*/  FENCE.VIEW.ASYNC.S ;  /* 0x00000000000073c6 */ /* 0x020f620000000000 */
[----:B------:R-:W-:Y:S02]  /*6cb0*/  SEL R5, RZ, 0x1, P1 ;  /* 0x00000001ff057807 */ /* 0x000fe40000800000 */
[----:B------:R-:W-:Y:S02]  /*6cc0*/  SEL R93, R93, RZ, P1 ;  /* 0x000000ff5d5d7207 */ /* 0x000fe40000800000 */
[----:B------:R-:W-:Y:S01]  /*6cd0*/  LOP3.LUT R92, R92, R5, RZ, 0x3c, !PT ;  /* 0x000000055c5c7212 */ /* 0x000fe200078e3cff */
[----:B-----5:R1:W-:Y:S06]  /*6ce0*/  SYNCS.ARRIVE.TRANS64.RED.A1T0 RZ, [R0+URZ], RZ ;  /* 0x000000ff00ff79a7 */ /* 0x0203ec00081004ff */
.L_x_113:
[----:B------:R-:W-:Y:S05]  /*6cf0*/  BSYNC B1 ;  /* 0x0000000000017941 */ /* 0x000fea0003800000 */
.L_x_112:
[----:B-1----:R-:W-:Y:S04]  /*6d00*/  SHF.R.U32.HI R0, RZ, 0x15, R39 ;  /* 0x00000015ff007819 */ /* 0x002fe80000011627 */
[----:B------:R-:W-:Y:S01]  /*6d10*/  LOP3.LUT P1, RZ, R0, 0x3, R87, 0x48, !PT ;  /* 0x0000000300ff7812 */ /* 0x000fe20007824857 */
[----:B------:R-:W-:Y:S01]  /*6d20*/  @!UPT UIADD3 URZ, UPT, UPT, URZ, URZ, URZ ;  /* 0x000000fffffff290 */ /* 0x000fe2000fffe0ff */
[----:B----4-:R-:W-:Y:S11]  /*6d30*/  @P0 BRA `(.L_x_117) ;  /* 0x0000000000080947 */ /* 0x010ff60003800000 */
[----:B------:R-:W1:Y:S02]  /*6d40*/  SYNCS.PHASECHK.TRANS64.TRYWAIT P0, [R90+URZ+0xf0], R7 ;  /* 0x0000f0075a0075a7 */ /* 0x000e6400080011ff */
[----:B-1----:R-:W-:Y:S05]  /*6d50*/  @!P0 BRA `(.L_x_118) ;  /* 0x0000004000a08947 */ /* 0x002fea0003800000 */
.L_x_117:
[----:B------:R-:W-:Y:S05]  /*6d60*/  @!P1 BRA `(.L_x_119) ;  /* 0x0000000000409947 */ /* 0x000fea0003800000 */
[----:B------:R-:W4:Y:S01]  /*6d70*/  LDCU.64 UR8, c[0x4][0x78] ;  /* 0x01000f00ff0877ac */ /* 0x000f220008000a00 */
[----:B------:R-:W-:Y:S01]  /*6d80*/  MOV R3, 0x0 ;  /* 0x0000000000037802 */ /* 0x000fe20000000f00 */
[----:B------:R-:W-:Y:S02]  /*6d90*/  HFMA2 R12, -RZ, RZ, 0, 5.9604644775390625e-08 ;  /* 0x00000001ff0c7431 */ /* 0x000fe400000001ff */
[----:B------:R-:W-:Y:S02]  /*6da0*/  IMAD.MOV.U32 R8, RZ, RZ, 0x192 ;  /* 0x00000192ff087424 */ /* 0x000fe400078e00ff */
[----:B------:R-:W-:Y:S01]  /*6db0*/  IMAD.MOV.U32 R13, RZ, RZ, RZ ;  /* 0x000000ffff0d7224 */ /* 0x000fe200078e00ff */
[----:B------:R-:W1:Y:S01]  /*6dc0*/  LDCU.64 UR6, c[0x4][0x80] ;  /* 0x01001000ff0677ac */ /* 0x000e620008000a00 */
[----:B------:R-:W2:Y:S01]  /*6dd0*/  LDC.64 R2, c[0x4][R3] ;  /* 0x0100000003027b82 */ /* 0x000ea20000000a00 */
[----:B------:R-:W5:Y:S01]  /*6de0*/  LDCU.64 UR4, c[0x4][0x18] ;  /* 0x01000300ff0477ac */ /* 0x000f620008000a00 */
[----:B----4-:R-:W-:Y:S01]  /*6df0*/  MOV R5, UR9 ;  /* 0x0000000900057c02 */ /* 0x010fe20008000f00 */
[----:B------:R-:W-:Y:S01]  /*6e00*/  IMAD.U32 R4, RZ, RZ, UR8 ;  /* 0x00000008ff047e24 */ /* 0x000fe2000f8e00ff */
[----:B-1----:R-:W-:Y:S01]  /*6e10*/  MOV R7, UR7 ;  /* 0x0000000700077c02 */ /* 0x002fe20008000f00 */
[----:B------:R-:W-:Y:S01]  /*6e20*/  IMAD.U32 R6, RZ, RZ, UR6 ;  /* 0x00000006ff067e24 */ /* 0x000fe2000f8e00ff */
[----:B-----5:R-:W-:Y:S01]  /*6e30*/  MOV R11, UR5 ;  /* 0x00000005000b7c02 */ /* 0x020fe20008000f00 */
[----:B------:R-:W-:Y:S02]  /*6e40*/  IMAD.U32 R10, RZ, RZ, UR4 ;  /* 0x00000004ff0a7e24 */ /* 0x000fe4000f8e00ff */
[----:B------:R-:W-:Y:S07]  /*6e50*/  LEPC R20, `(.L_x_119) ;  /* 0x000000001014794e */ /* 0x000fee0000000000 */
[----:B--23--:R-:W-:Y:S05]  /*6e60*/  CALL.ABS.NOINC R2 ;  /* 0x0000000002007343 */ /* 0x00cfea0003c00000 */
.L_x_119:
[-C--:B--2---:R-:W-:Y:S01]  /*6e70*/  F2FP.F16.E4M3.UNPACK_B R42, R72.reuse ;  /* 0x00000048ff2a723e */ /* 0x084fe200020006ff */
[----:B------:R-:W-:Y:S05]  /*6e80*/  WARPSYNC.ALL ;  /* 0x0000000000007948 */ /* 0x000fea0003800000 */
[----:B------:R-:W-:Y:S01]  /*6e90*/  R2UR UR4, R39 ;  /* 0x00000000270472ca */ /* 0x000fe200000e0000 */
[--C-:B------:R-:W-:Y:S01]  /*6ea0*/  HADD2.F32 R40, -RZ, R42.reuse.H0_H0 ;  /* 0x2000002aff287230 */ /* 0x100fe20000004100 */
[----:B------:R-:W-:Y:S01]  /*6eb0*/  F2FP.F16.E4M3.UNPACK_B R43, R72.H1 ;  /* 0x00000048ff2b723e */ /* 0x000fe200030006ff */
[----:B------:R-:W-:Y:S01]  /*6ec0*/  HADD2.F32 R42, -RZ, R42.H1_H1 ;  /* 0x3000002aff2a7230 */ /* 0x000fe20000004100 */
[-C--:B------:R-:W-:Y:S01]  /*6ed0*/  F2FP.F16.E4M3.UNPACK_B R45, R73.reuse ;  /* 0x00000049ff2d723e */ /* 0x080fe200020006ff */
[----:B------:R-:W-:Y:S01]  /*6ee0*/  BSSY.RECONVERGENT B0, `(.L_x_120) ;  /* 0x000009e000007945 */ /* 0x000fe20003800200 */
[----:B------:R-:W-:Y:S01]  /*6ef0*/  F2FP.F16.E4M3.UNPACK_B R47, R73.H1 ;  /* 0x00000049ff2f723e */ /* 0x000fe200030006ff */
[--C-:B------:R-:W-:Y:S01]  /*6f00*/  HADD2.F32 R44, -RZ, R43.reuse.H0_H0 ;  /* 0x2000002bff2c7230 */ /* 0x100fe20000004100 */
[-C--:B------:R-:W-:Y:S01]  /*6f10*/  F2FP.F16.E4M3.UNPACK_B R49, R74.reuse ;  /* 0x0000004aff31723e */ /* 0x080fe200020006ff */
[----:B------:R-:W-:Y:S01]  /*6f20*/  HADD2.F32 R46, -RZ, R43.H1_H1 ;  /* 0x3000002bff2e7230 */ /* 0x000fe20000004100 */
[----:B------:R-:W-:Y:S01]  /*6f30*/  F2FP.F16.E4M3.UNPACK_B R51, R74.H1 ;  /* 0x0000004aff33723e */ /* 0x000fe200030006ff */
[--C-:B------:R-:W-:Y:S01]  /*6f40*/  HADD2.F32 R43, -RZ, R45.reuse.H0_H0 ;  /* 0x2000002dff2b7230 */ /* 0x100fe20000004100 */
[-C--:B------:R-:W-:Y:S01]  /*6f50*/  F2FP.F16.E4M3.UNPACK_B R53, R75.reuse ;  /* 0x0000004bff35723e */ /* 0x080fe200020006ff */
[----:B-1----:R-:W3:Y:S01]  /*6f60*/  LDTM.x32 R4, tmem[UR4] ;  /* 0x00000004000479ee */ /* 0x002ee200082c0000 */
[----:B------:R-:W-:Y:S01]  /*6f70*/  F2FP.F16.E4M3.UNPACK_B R55, R75.H1 ;  /* 0x0000004bff37723e */ /* 0x000fe200030006ff */
[----:B------:R-:W-:Y:S01]  /*6f80*/  HADD2.F32 R48, -RZ, R45.H1_H1 ;  /* 0x3000002dff307230 */ /* 0x000fe20000004100 */
[-C--:B------:R-:W-:Y:S01]  /*6f90*/  F2FP.F16.E4M3.UNPACK_B R57, R76.reuse ;  /* 0x0000004cff39723e */ /* 0x080fe200020006ff */
[----:B------:R-:W-:Y:S01]  /*6fa0*/  HADD2.F32 R52, -RZ, R49.H1_H1 ;  /* 0x30000031ff347230 */ /* 0x000fe20000004100 */
[----:B------:R-:W-:Y:S01]  /*6fb0*/  IADD3 R112, PT, PT, R84, UR43, RZ ;  /* 0x0000002b54707c10 */ /* 0x000fe2000fffe0ff */
[----:B------:R-:W-:Y:S01]  /*6fc0*/  HADD2.F32 R56, -RZ, R53.H1_H1 ;  /* 0x30000035ff387230 */ /* 0x000fe20000004100 */
[----:B------:R-:W-:Y:S01]  /*6fd0*/  MOV R101, 0x10 ;  /* 0x0000001000657802 */ /* 0x000fe20000000f00 */
[----:B------:R-:W-:Y:S01]  /*6fe0*/  HADD2.F32 R60, -RZ, R57.H1_H1 ;  /* 0x30000039ff3c7230 */ /* 0x000fe20000004100 */
[----:B------:R-:W-:Y:S01]  /*6ff0*/  LOP3.LUT P5, RZ, R85, 0x80, RZ, 0xc0, !PT ;  /* 0x0000008055ff7812 */ /* 0x000fe200078ac0ff */
[--C-:B------:R-:W-:Y:S01]  /*7000*/  HADD2.F32 R45, -RZ, R47.reuse.H0_H0 ;  /* 0x2000002fff2d7230 */ /* 0x100fe20000004100 */
[----:B------:R-:W-:Y:S01]  /*7010*/  F2FP.F16.E4M3.UNPACK_B R59, R76.H1 ;  /* 0x0000004cff3b723e */ /* 0x000fe200030006ff */
[----:B------:R-:W-:Y:S01]  /*7020*/  HADD2.F32 R50, -RZ, R47.H1_H1 ;  /* 0x3000002fff327230 */ /* 0x000fe20000004100 */
[----:B------:R-:W-:Y:S01]  /*7030*/  SEL R101, R101, 0xfffffff0, !P5 ;  /* 0xfffffff065657807 */ /* 0x000fe20006800000 */
[----:B------:R-:W-:Y:S01]  /*7040*/  HADD2.F32 R47, -RZ, R49.H0_H0 ;  /* 0x20000031ff2f7230 */ /* 0x000fe20000004100 */
[-C--:B------:R-:W-:Y:S01]  /*7050*/  F2FP.F16.E4M3.UNPACK_B R61, R77.reuse ;  /* 0x0000004dff3d723e */ /* 0x080fe200020006ff */
[--C-:B------:R-:W-:Y:S01]  /*7060*/  HADD2.F32 R49, -RZ, R51.reuse.H0_H0 ;  /* 0x20000033ff317230 */ /* 0x100fe20000004100 */
[----:B------:R-:W-:Y:S01]  /*7070*/  F2FP.F16.E4M3.UNPACK_B R63, R77.H1 ;  /* 0x0000004dff3f723e */ /* 0x000fe200030006ff */
[----:B------:R-:W-:Y:S01]  /*7080*/  HADD2.F32 R54, -RZ, R51.H1_H1 ;  /* 0x30000033ff367230 */ /* 0x000fe20000004100 */
[-C--:B------:R-:W-:Y:S01]  /*7090*/  F2FP.F16.E4M3.UNPACK_B R65, R78.reuse ;  /* 0x0000004eff41723e */ /* 0x080fe200020006ff */
[----:B------:R-:W-:Y:S01]  /*70a0*/  HADD2.F32 R51, -RZ, R53.H0_H0 ;  /* 0x20000035ff337230 */ /* 0x000fe20000004100 */
[----:B------:R-:W-:Y:S01]  /*70b0*/  F2FP.F16.E4M3.UNPACK_B R67, R78.H1 ;  /* 0x0000004eff43723e */ /* 0x000fe200030006ff */
[----:B------:R-:W-:Y:S01]  /*70c0*/  HADD2.F32 R64, -RZ, R61.H1_H1 ;  /* 0x3000003dff407230 */ /* 0x000fe20000004100 */
[----:B------:R-:W-:Y:S01]  /*70d0*/  ISETP.NE.AND P0, PT, R97, RZ, PT ;  /* 0x000000ff6100720c */ /* 0x000fe20003f05270 */
[C---:B---3--:R-:W-:Y:S01]  /*70e0*/  FMUL R0, R38.reuse, R4 ;  /* 0x0000000426007220 */ /* 0x048fe20000400000 */
[C---:B------:R-:W-:Y:S01]  /*70f0*/  FMUL R2, R38.reuse, R5 ;  /* 0x0000000526027220 */ /* 0x040fe20000400000 */
[C---:B------:R-:W-:Y:S01]  /*7100*/  FMUL R4, R38.reuse, R8 ;  /* 0x0000000826047220 */ /* 0x040fe20000400000 */
[C---:B------:R-:W-:Y:S01]  /*7110*/  FMUL R5, R38.reuse, R9 ;  /* 0x0000000926057220 */ /* 0x040fe20000400000 */
[C---:B------:R-:W-:Y:S01]  /*7120*/  FFMA R0, R41.reuse, R40, R0 ;  /* 0x0000002829007223 */ /* 0x040fe20000000000 */
[C---:B------:R-:W-:Y:S01]  /*7130*/  FFMA R2, R41.reuse, R42, R2 ;  /* 0x0000002a29027223 */ /* 0x040fe20000000002 */
[C---:B------:R-:W-:Y:S01]  /*7140*/  FMUL R8, R38.reuse, R12 ;  /* 0x0000000c26087220 */ /* 0x040fe20000400000 */
[C---:B------:R-:W-:Y:S01]  /*7150*/  FMUL R9, R38.reuse, R13 ;  /* 0x0000000d26097220 */ /* 0x040fe20000400000 */
[C---:B------:R-:W-:Y:S01]  /*7160*/  FMUL R12, R38.reuse, R16 ;  /* 0x00000010260c7220 */ /* 0x040fe20000400000 */
[C---:B------:R-:W-:Y:S01]  /*7170*/  FMUL R13, R38.reuse, R17 ;  /* 0x00000011260d7220 */ /* 0x040fe20000400000 */
[C---:B------:R-:W-:Y:S01]  /*7180*/  FMUL R16, R38.reuse, R20 ;  /* 0x0000001426107220 */ /* 0x040fe20000400000 */
[C---:B------:R-:W-:Y:S01]  /*7190*/  FMUL R17, R38.reuse, R21 ;  /* 0x0000001526117220 */ /* 0x040fe20000400000 */
[C---:B------:R-:W-:Y:S01]  /*71a0*/  FMUL R20, R38.reuse, R24 ;  /* 0x0000001826147220 */ /* 0x040fe20000400000 */
[C---:B------:R-:W-:Y:S01]  /*71b0*/  FMUL R21, R38.reuse, R25 ;  /* 0x0000001926157220 */ /* 0x040fe20000400000 */
[----:B------:R-:W-:Y:S02]  /*71c0*/  HADD2.F32 R68, -RZ, R65.H1_H1 ;  /* 0x30000041ff447230 */ /* 0x000fe40000004100 */
[C---:B------:R-:W-:Y:S01]  /*71d0*/  FMUL R24, R38.reuse, R28 ;  /* 0x0000001c26187220 */ /* 0x040fe20000400000 */
[C---:B------:R-:W-:Y:S01]  /*71e0*/  FMUL R25, R38.reuse, R29 ;  /* 0x0000001d26197220 */ /* 0x040fe20000400000 */
[C---:B------:R-:W-:Y:S01]  /*71f0*/  FMUL R28, R38.reuse, R32 ;  /* 0x00000020261c7220 */ /* 0x040fe20000400000 */
[C---:B------:R-:W-:Y:S01]  /*7200*/  FMUL R29, R38.reuse, R33 ;  /* 0x00000021261d7220 */ /* 0x040fe20000400000 */
[C---:B------:R-:W-:Y:S01]  /*7210*/  FMUL R3, R38.reuse, R6 ;  /* 0x0000000626037220 */ /* 0x040fe20000400000 */
[C---:B------:R-:W-:Y:S01]  /*7220*/  FMUL R7, R38.reuse, R7 ;  /* 0x0000000726077220 */ /* 0x040fe20000400000 */
[----:B------:R-:W-:Y:S01]  /*7230*/  FMUL R6, R38, R10 ;  /* 0x0000000a26067220 */ /* 0x000fe20000400000 */
[-C--:B------:R-:W-:Y:S01]  /*7240*/  F2FP.F16.E4M3.UNPACK_B R40, R79.reuse ;  /* 0x0000004fff28723e */ /* 0x080fe200020006ff */
[C---:B------:R-:W-:Y:S01]  /*7250*/  FFMA R3, R41.reuse, R44, R3 ;  /* 0x0000002c29037223 */ /* 0x040fe20000000003 */
[C---:B------:R-:W-:Y:S01]  /*7260*/  FFMA R7, R41.reuse, R46, R7 ;  /* 0x0000002e29077223 */ /* 0x040fe20000000007 */
[----:B------:R-:W-:Y:S01]  /*7270*/  F2FP.F16.E4M3.UNPACK_B R42, R79.H1 ;  /* 0x0000004fff2a723e */ /* 0x000fe200030006ff */
[C---:B------:R-:W-:Y:S01]  /*7280*/  FFMA R4, R41.reuse, R43, R4 ;  /* 0x0000002b29047223 */ /* 0x040fe20000000004 */
[C---:B------:R-:W-:Y:S01]  /*7290*/  FFMA R5, R41.reuse, R48, R5 ;  /* 0x0000003029057223 */ /* 0x040fe20000000005 */
[----:B------:R-:W-:Y:S01]  /*72a0*/  ISETP.NE.AND P6, PT, R102, RZ, PT ;  /* 0x000000ff6600720c */ /* 0x000fe20003fc5270 */
[----:B------:R-:W-:Y:S01]  /*72b0*/  FFMA R6, R41, R45, R6 ;  /* 0x0000002d29067223 */ /* 0x000fe20000000006 */
[----:B------:R-:W-:Y:S01]  /*72c0*/  F2FP.SATFINITE.E4M3.F32.PACK_AB_MERGE_C R99, R7, R3, RZ ;  /* 0x000000030763723e */ /* 0x000fe200048070ff */
[C---:B------:R-:W-:Y:S01]  /*72d0*/  FMUL R11, R38.reuse, R11 ;  /* 0x0000000b260b7220 */ /* 0x040fe20000400000 */
[C---:B------:R-:W-:Y:S01]  /*72e0*/  FMUL R10, R38.reuse, R14 ;  /* 0x0000000e260a7220 */ /* 0x040fe20000400000 */
[----:B------:R-:W-:Y:S01]  /*72f0*/  FMUL R15, R38, R15 ;  /* 0x0000000f260f7220 */ /* 0x000fe20000400000 */
[----:B------:R-:W-:Y:S01]  /*7300*/  F2FP.SATFINITE.E4M3.F32.PACK_AB_MERGE_C R104, R2, R0, R99 ;  /* 0x000000000268723e */ /* 0x000fe20004807063 */
[C---:B------:R-:W-:Y:S01]  /*7310*/  FFMA R11, R41.reuse, R50, R11 ;  /* 0x00000032290b7223 */ /* 0x040fe2000000000b */
[----:B------:R-:W-:Y:S01]  /*7320*/  IADD3 R99, PT, PT, R112, R101, RZ ;  /* 0x0000006570637210 */ /* 0x000fe20007ffe0ff */
[C---:B------:R-:W-:Y:S01]  /*7330*/  FFMA R8, R41.reuse, R47, R8 ;  /* 0x0000002f29087223 */ /* 0x040fe20000000008 */
[----:B------:R-:W-:Y:S01]  /*7340*/  FFMA R9, R41, R52, R9 ;  /* 0x0000003429097223 */ /* 0x000fe20000000009 */
[--C-:B------:R-:W-:Y:S01]  /*7350*/  HADD2.F32 R53, -RZ, R55.reuse.H0_H0 ;  /* 0x20000037ff357230 */ /* 0x100fe20000004100 */
[----:B------:R-:W-:Y:S01]  /*7360*/  F2FP.SATFINITE.E4M3.F32.PACK_AB_MERGE_C R105, R11, R6, RZ ;  /* 0x000000060b69723e */ /* 0x000fe200048070ff */
[C---:B------:R-:W-:Y:S01]  /*7370*/  FFMA R10, R41.reuse, R49, R10 ;  /* 0x00000031290a7223 */ /* 0x040fe2000000000a */
[C---:B------:R-:W-:Y:S01]  /*7380*/  FFMA R15, R41.reuse, R54, R15 ;  /* 0x00000036290f7223 */ /* 0x040fe2000000000f */
[----:B------:R-:W-:Y:S01]  /*7390*/  FFMA R12, R41, R51, R12 ;  /* 0x00000033290c7223 */ /* 0x000fe2000000000c */
[----:B------:R-:W-:Y:S01]  /*73a0*/  F2FP.SATFINITE.E4M3.F32.PACK_AB_MERGE_C R105, R5, R4, R105 ;  /* 0x000000040569723e */ /* 0x000fe20004807069 */
[----:B------:R-:W-:Y:S01]  /*73b0*/  FFMA R13, R41, R56, R13 ;  /* 0x00000038290d7223 */ /* 0x000fe2000000000d */
[----:B------:R-:W-:Y:S01]  /*73c0*/  HADD2.F32 R58, -RZ, R55.H1_H1 ;  /* 0x30000037ff3a7230 */ /* 0x000fe20000004100 */
[----:B------:R-:W-:Y:S01]  /*73d0*/  F2FP.SATFINITE.E4M3.F32.PACK_AB_MERGE_C R106, R15, R10, RZ ;  /* 0x0000000a0f6a723e */ /* 0x000fe200048070ff */
[----:B------:R-:W-:Y:S02]  /*73e0*/  HADD2.F32 R55, -RZ, R57.H0_H0 ;  /* 0x20000039ff377230 */ /* 0x000fe40000004100 */
[C---:B------:R-:W-:Y:S01]  /*73f0*/  FMUL R14, R38.reuse, R18 ;  /* 0x00000012260e7220 */ /* 0x040fe20000400000 */
[C---:B------:R-:W-:Y:S01]  /*7400*/  FMUL R19, R38.reuse, R19 ;  /* 0x0000001326137220 */ /* 0x040fe20000400000 */
[--C-:B------:R-:W-:Y:S02]  /*7410*/  HADD2.F32 R57, -RZ, R59.reuse.H0_H0 ;  /* 0x2000003bff397230 */ /* 0x100fe40000004100 */
[C---:B------:R-:W-:Y:S01]  /*7420*/  FMUL R18, R38.reuse, R22 ;  /* 0x0000001626127220 */ /* 0x040fe20000400000 */
[C---:B------:R-:W-:Y:S01]  /*7430*/  FFMA R14, R41.reuse, R53, R14 ;  /* 0x00000035290e7223 */ /* 0x040fe2000000000e */
[----:B------:R-:W-:Y:S02]  /*7440*/  HADD2.F32 R62, -RZ, R59.H1_H1 ;  /* 0x3000003bff3e7230 */ /* 0x000fe40000004100 */
[C---:B------:R-:W-:Y:S01]  /*7450*/  FFMA R19, R41.reuse, R58, R19 ;  /* 0x0000003a29137223 */ /* 0x040fe20000000013 */
[----:B------:R-:W-:Y:S02]  /*7460*/  HADD2.F32 R59, -RZ, R61.H0_H0 ;  /* 0x2000003dff3b7230 */ /* 0x000fe40000004100 */
[C---:B------:R-:W-:Y:S01]  /*7470*/  FMUL R23, R38.reuse, R23 ;  /* 0x0000001726177220 */ /* 0x040fe20000400000 */
[C---:B------:R-:W-:Y:S01]  /*7480*/  FFMA R16, R41.reuse, R55, R16 ;  /* 0x0000003729107223 */ /* 0x040fe20000000010 */
[C---:B------:R-:W-:Y:S01]  /*7490*/  FFMA R17, R41.reuse, R60, R17 ;  /* 0x0000003c29117223 */ /* 0x040fe20000000011 */
[--C-:B------:R-:W-:Y:S02]  /*74a0*/  HADD2.F32 R61, -RZ, R63.reuse.H0_H0 ;  /* 0x2000003fff3d7230 */ /* 0x100fe40000004100 */
[C---:B------:R-:W-:Y:S01]  /*74b0*/  FFMA R18, R41.reuse, R57, R18 ;  /* 0x0000003929127223 */ /* 0x040fe20000000012 */
[----:B------:R-:W-:Y:S02]  /*74c0*/  HADD2.F32 R66, -RZ, R63.H1_H1 ;  /* 0x3000003fff427230 */ /* 0x000fe40000004100 */
[C---:B------:R-:W-:Y:S01]  /*74d0*/  FMUL R22, R38.reuse, R26 ;  /* 0x0000001a26167220 */ /* 0x040fe20000400000 */
[----:B------:R-:W-:Y:S02]  /*74e0*/  HADD2.F32 R63, -RZ, R65.H0_H0 ;  /* 0x20000041ff3f7230 */ /* 0x000fe40000004100 */
[C---:B------:R-:W-:Y:S01]  /*74f0*/  FFMA R23, R41.reuse, R62, R23 ;  /* 0x0000003e29177223 */ /* 0x040fe20000000017 */
[C---:B------:R-:W-:Y:S01]  /*7500*/  FMUL R27, R38.reuse, R27 ;  /* 0x0000001b261b7220 */ /* 0x040fe20000400000 */
[C---:B------:R-:W-:Y:S01]  /*7510*/  FFMA R20, R41.reuse, R59, R20 ;  /* 0x0000003b29147223 */ /* 0x040fe20000000014 */
[C---:B------:R-:W-:Y:S01]  /*7520*/  FFMA R21, R41.reuse, R64, R21 ;  /* 0x0000004029157223 */ /* 0x040fe20000000015 */
[--C-:B------:R-:W-:Y:S02]  /*7530*/  HADD2.F32 R65, -RZ, R67.reuse.H0_H0 ;  /* 0x20000043ff417230 */ /* 0x100fe40000004100 */
[C---:B------:R-:W-:Y:S01]  /*7540*/  FFMA R22, R41.reuse, R61, R22 ;  /* 0x0000003d29167223 */ /* 0x040fe20000000016 */
[----:B------:R-:W-:Y:S02]  /*7550*/  HADD2.F32 R70, -RZ, R67.H1_H1 ;  /* 0x30000043ff467230 */ /* 0x000fe40000004100 */
[C---:B------:R-:W-:Y:S01]  /*7560*/  FMUL R26, R38.reuse, R30 ;  /* 0x0000001e261a7220 */ /* 0x040fe20000400000 */
[--C-:B------:R-:W-:Y:S02]  /*7570*/  HADD2.F32 R67, -RZ, R40.reuse.H0_H0 ;  /* 0x20000028ff437230 */ /* 0x100fe40000004100 */
[C---:B------:R-:W-:Y:S01]  /*7580*/  FFMA R27, R41.reuse, R66, R27 ;  /* 0x00000042291b7223 */ /* 0x040fe2000000001b */
[C---:B------:R-:W-:Y:S01]  /*7590*/  FMUL R31, R38.reuse, R31 ;  /* 0x0000001f261f7220 */ /* 0x040fe20000400000 */
[C---:B------:R-:W-:Y:S01]  /*75a0*/  FFMA R24, R41.reuse, R63, R24 ;  /* 0x0000003f29187223 */ /* 0x040fe20000000018 */
[----:B------:R-:W-:Y:S02]  /*75b0*/  HADD2.F32 R40, -RZ, R40.H1_H1 ;  /* 0x30000028ff287230 */ /* 0x000fe40000004100 */
[C---:B------:R-:W-:Y:S01]  /*75c0*/  FFMA R25, R41.reuse, R68, R25 ;  /* 0x0000004429197223 */ /* 0x040fe20000000019 */
[--C-:B------:R-:W-:Y:S02]  /*75d0*/  HADD2.F32 R69, -RZ, R42.reuse.H0_H0 ;  /* 0x2000002aff457230 */ /* 0x100fe40000004100 */
[C---:B------:R-:W-:Y:S01]  /*75e0*/  FFMA R26, R41.reuse, R65, R26 ;  /* 0x00000041291a7223 */ /* 0x040fe2000000001a */
[----:B------:R-:W-:Y:S02]  /*75f0*/  HADD2.F32 R42, -RZ, R42.H1_H1 ;  /* 0x3000002aff2a7230 */ /* 0x000fe40000004100 */
[C---:B------:R-:W-:Y:S01]  /*7600*/  FMUL R30, R38.reuse, R34 ;  /* 0x00000022261e7220 */ /* 0x040fe20000400000 */
[----:B------:R-:W-:Y:S01]  /*7610*/  FFMA R31, R41, R70, R31 ;  /* 0x00000046291f7223 */ /* 0x000fe2000000001f */
[----:B------:R-:W-:Y:S01]  /*7620*/  FMUL R35, R38, R35 ;  /* 0x0000002326237220 */ /* 0x000fe20000400000 */
[----:B------:R-:W-:Y:S01]  /*7630*/  F2FP.SATFINITE.E4M3.F32.PACK_AB_MERGE_C R107, R19, R14, RZ ;  /* 0x0000000e136b723e */ /* 0x000fe200048070ff */
[C---:B------:R-:W-:Y:S01]  /*7640*/  FFMA R28, R41.reuse, R67, R28 ;  /* 0x00000043291c7223 */ /* 0x040fe2000000001c */
[C---:B------:R-:W-:Y:S01]  /*7650*/  FFMA R29, R41.reuse, R40, R29 ;  /* 0x00000028291d7223 */ /* 0x040fe2000000001d */
[C---:B------:R-:W-:Y:S01]  /*7660*/  FFMA R30, R41.reuse, R69, R30 ;  /* 0x00000045291e7223 */ /* 0x040fe2000000001e */
[----:B------:R-:W-:Y:S01]  /*7670*/  FFMA R35, R41, R42, R35 ;  /* 0x0000002a29237223 */ /* 0x000fe20000000023 */
[----:B------:R-:W-:Y:S02]  /*7680*/  F2FP.SATFINITE.E4M3.F32.PACK_AB_MERGE_C R106, R9, R8, R106 ;  /* 0x00000008096a723e */ /* 0x000fe4000480706a */
[----:B------:R-:W-:Y:S02]  /*7690*/  F2FP.SATFINITE.E4M3.F32.PACK_AB_MERGE_C R107, R13, R12, R107 ;  /* 0x0000000c0d6b723e */ /* 0x000fe4000480706b */
[----:B------:R-:W-:Y:S02]  /*76a0*/  F2FP.SATFINITE.E4M3.F32.PACK_AB_MERGE_C R108, R23, R18, RZ ;  /* 0x00000012176c723e */ /* 0x000fe400048070ff */
[----:B------:R-:W-:Y:S01]  /*76b0*/  F2FP.SATFINITE.E4M3.F32.PACK_AB_MERGE_C R109, R27, R22, RZ ;  /* 0x000000161b6d723e */ /* 0x000fe200048070ff */
[----:B------:R1:W-:Y:S01]  /*76c0*/  STS.128 [R84+UR43+0x4200], R104 ;  /* 0x0042006854007988 */ /* 0x0003e20008000c2b */
[----:B------:R-:W-:Y:S02]  /*76d0*/  F2FP.SATFINITE.E4M3.F32.PACK_AB_MERGE_C R103, R31, R26, RZ ;  /* 0x0000001a1f67723e */ /* 0x000fe400048070ff */
[----:B------:R-:W-:Y:S02]  /*76e0*/  F2FP.SATFINITE.E4M3.F32.PACK_AB_MERGE_C R113, R35, R30, RZ ;  /* 0x0000001e2371723e */ /* 0x000fe400048070ff */
[----:B------:R-:W-:Y:S02]  /*76f0*/  F2FP.SATFINITE.E4M3.F32.PACK_AB_MERGE_C R108, R17, R16, R108 ;  /* 0x00000010116c723e */ /* 0x000fe4000480706c */
[----:B------:R-:W-:Y:S02]  /*7700*/  F2FP.SATFINITE.E4M3.F32.PACK_AB_MERGE_C R109, R21, R20, R109 ;  /* 0x00000014156d723e */ /* 0x000fe4000480706d */
[----:B------:R-:W-:Y:S02]  /*7710*/  F2FP.SATFINITE.E4M3.F32.PACK_AB_MERGE_C R110, R25, R24, R103 ;  /* 0x00000018196e723e */ /* 0x000fe40004807067 */
[----:B------:R-:W-:Y:S02]  /*7720*/  F2FP.SATFINITE.E4M3.F32.PACK_AB_MERGE_C R111, R29, R28, R113 ;  /* 0x0000001c1d6f723e */ /* 0x000fe40004807071 */
[----:B------:R-:W-:Y:S02]  /*7730*/  LEA R103, R93, UR43, 0x3 ;  /* 0x0000002b5d677c11 */ /* 0x000fe4000f8e18ff */
[----:B------:R-:W-:Y:S01]  /*7740*/  @P6 SHF.L.U32 R112, R92, 0x1f, RZ ;  /* 0x0000001f5c706819 */ /* 0x000fe200000006ff */
[----:B------:R1:W-:Y:S01]  /*7750*/  STS.128 [R99+0x4200], R108 ;  /* 0x0042006c63007388 */ /* 0x0003e20000000c00 */
[----:B------:R-:W-:Y:S01]  /*7760*/  @!PT LDS RZ, [RZ] ;  /* 0x00000000fffff984 */ /* 0x000fe20000000800 */
[----:B------:R-:W-:Y:S01]  /*7770*/  @!PT LDS RZ, [RZ] ;  /* 0x00000000fffff984 */ /* 0x000fe20000000800 */
[----:B------:R-:W-:Y:S01]  /*7780*/  @!PT LDS RZ, [RZ] ;  /* 0x00000000fffff984 */ /* 0x000fe20000000800 */
[----:B------:R-:W-:Y:S01]  /*7790*/  @!PT LDS RZ, [RZ] ;  /* 0x00000000fffff984 */ /* 0x000fe20000000800 */
[----:B------:R2:W-:Y:S07]  /*77a0*/  MEMBAR.ALL.CTA ;  /* 0x0000000000007992 */ /* 0x0005ee0000008000 */
[----:B--2---:R-:W2:Y:S02]  /*77b0*/  FENCE.VIEW.ASYNC.S ;  /* 0x00000000000073c6 */ /* 0x004ea40000000000 */
[----:B--2---:R-:W-:Y:S06]  /*77c0*/  BAR.SYNC.DEFER_BLOCKING 0x1, 0x80 ;  /* 0x0042000000007b1d */ /* 0x004fec0000010000 */
[----:B------:R-:W-:Y:S05]  /*77d0*/  @P0 BRA `(.L_x_121) ;  /* 0x0000000000380947 */ /* 0x000fea0003800000 */
[----:B------:R-:W-:Y:S01]  /*77e0*/  UIADD3 UR4, UPT, UPT, UR43, 0x4200, URZ ;  /* 0x000042002b047890 */ /* 0x000fe2000fffe0ff */
[----:B------:R-:W-:Y:S01]  /*77f0*/  UMOV UR51, UR36 ;  /* 0x0000002400337c82 */ /* 0x000fe20008000000 */
[----:B------:R-:W-:Y:S02]  /*7800*/  UIADD3 UR9, UPT, UPT, UR49, 0x80, URZ ;  /* 0x0000008031097890 */ /* 0x000fe4000fffe0ff */
[----:B------:R-:W-:Y:S02]  /*7810*/  UIADD3 UR8, UPT, UPT, UR43, 0x4a00, URZ ;  /* 0x00004a002b087890 */ /* 0x000fe4000fffe0ff */
[----:B------:R-:W-:Y:S01]  /*7820*/  MOV R96, UR4 ;  /* 0x0000000400607c02 */ /* 0x000fe20008000f00 */
[----:B------:R-:W-:Y:S01]  /*7830*/  UIADD3 UR4, UP0, UPT, UR62, 0x680, URZ ;  /* 0x000006803e047890 */ /* 0x000fe2000ff1e0ff */
[----:B------:R-:W-:Y:S02]  /*7840*/  UMOV UR10, UR50 ;  /* 0x00000032000a7c82 */ /* 0x000fe40008000000 */
[----:B------:R-:W-:Y:S01]  /*7850*/  R2UR UR48, R96 ;  /* 0x00000000603072ca */ /* 0x000fe200000e0000 */
[----:B------:R-:W-:Y:S01]  /*7860*/  UIADD3.X UR5, UPT, UPT, URZ, UR63, URZ, UP0, !UPT ;  /* 0x0000003fff057290 */ /* 0x000fe200087fe4ff */
[----:B------:R-:W-:Y:S11]  /*7870*/  UMOV UR11, UR36 ;  /* 0x00000024000b7c82 */ /* 0x000ff60008000000 */
[----:B------:R2:W-:Y:S01]  /*7880*/  UTMASTG.3D [UR48], [UR4] ;  /* 0x00000030040073b5 */ /* 0x0005e20008010000 */
[----:B------:R2:W-:Y:S01]  /*7890*/  UTMASTG.3D [UR8], [UR4] ;  /* 0x00000008040073b5 */ /* 0x0005e20008010000 */
[----:B------:R0:W-:Y:S01]  /*78a0*/  UTMACMDFLUSH ;  /* 0x00000000000079b7 */ /* 0x0001e20000000000 */
[----:B--2---:R-:W-:Y:S04]  /*78b0*/  DEPBAR.LE SB0, 0x1 ;  /* 0x000080400000791a */ /* 0x004fe80000000000 */
.L_x_121:
[----:B------:R-:W-:Y:S05]  /*78c0*/  BSYNC.RECONVERGENT B0 ;  /* 0x0000000000007941 */ /* 0x000fea0003800200 */
.L_x_120:
[----:B------:R-:W-:Y:S06]  /*78d0*/  BAR.SYNC.DEFER_BLOCKING 0x1, 0x80 ;  /* 0x0042000000007b1d */ /* 0x000fec0000010000 */
[----:B------:R-:W2:Y:S01]  /*78e0*/  @P6 SYNCS.PHASECHK.TRANS64.TRYWAIT P0, [R103+URZ+0x80], R112 ;  /* 0x00008070670065a7 */ /* 0x000ea200080011ff */
[----:B------:R-:W-:Y:S01]  /*78f0*/  BSSY B1, `(.L_x_122) ;  /* 0x0000020000017945 */ /* 0x000fe20003800000 */
[----:B--2---:R-:W-:Y:S03]  /*7900*/  @P6 SEL R71, RZ, 0x1, !P0 ;  /* 0x00000001ff476807 */ /* 0x004fe60004000000 */
[----:B------:R-:W-:Y:S05]  /*7910*/  @!P6 BRA `(.L_x_123) ;  /* 0x000000000074e947 */ /* 0x000fea0003800000 */
[----:B------:R-:W-:Y:S01]  /*7920*/  ISETP.NE.AND P1, PT, R100, RZ, PT ;  /* 0x000000ff6400720c */ /* 0x000fe20003f25270 */
[----:B------:R-:W2:Y:S01]  /*7930*/  S2R R0, SR_CgaCtaId ;  /* 0x0000000000007919 */ /* 0x000ea20000008800 */
[----:B------:R-:W-:Y:S01]  /*7940*/  ISETP.NE.AND P0, PT, R71, RZ, PT ;  /* 0x000000ff4700720c */ /* 0x000fe20003f05270 */
[----:B------:R-:W-:Y:S10]  /*7950*/  BSSY B0, `(.L_x_124) ;  /* 0x0000008000007945 */ /* 0x000ff40003800000 */
[----:B------:R-:W-:Y:S05]  /*7960*/  @P1 IMAD R2, R93, 0x1000, R84 ;  /* 0x000010005d021824 */ /* 0x000fea00078e0254 */
[----:B------:R-:W-:Y:S05]  /*7970*/  @P1 IADD3 R4, PT, PT, R2, UR43, RZ ;  /* 0x0000002b02041c10 */ /* 0x000fea000fffe0ff */
[----:B------:R-:W-:Y:S01]  /*7980*/  @P1 IMAD.IADD R3, R4, 0x1, R101 ;  /* 0x0000000104031824 */ /* 0x000fe200078e0265 */
[----:B------:R-:W-:Y:S06]  /*7990*/  @P0 BRA `(.L_x_125) ;  /* 0x00000000000c0947 */ /* 0x000fec0003800000 */
[----:B------:R-:W-:Y:S04]  /*79a0*/  SHF.L.U32 R4, R92, 0x1f, RZ ;  /* 0x0000001f5c047819 */ /* 0x000fe800000006ff */
[----:B------:R-:W3:Y:S02]  /*79b0*/  SYNCS.PHASECHK.TRANS64.TRYWAIT P0, [R103+URZ+0x80], R4 ;  /* 0x00008004670075a7 */ /* 0x000ee400080011ff */
[----:B---3--:R-:W-:Y:S05]  /*79c0*/  @!P0 BRA `(.L_x_126) ;  /* 0x0000003400988947 */ /* 0x008fea0003800000 */
.L_x_125:
[----:B------:R-:W-:Y:S05]  /*79d0*/  BSYNC B0 ;  /* 0x0000000000007941 */ /* 0x000fea0003800000 */
.L_x_124:
[----:B------:R-:W-:Y:S01]  /*79e0*/  ISETP.NE.AND P0, PT, R100, RZ, PT ;  /* 0x000000ff6400720c */ /* 0x000fe20003f05270 */
[----:B---3--:R-:W-:Y:S02]  /*79f0*/  VIADD R103, R103, 0xa0 ;  /* 0x000000a067677836 */ /* 0x008fe40000000000 */
[----:B------:R-:W-:Y:S03]  /*7a00*/  VIADD R93, R93, 0x1 ;  /* 0x000000015d5d7836 */ /* 0x000fe60000000000 */
[----:B--2---:R-:W-:Y:S07]  /*7a10*/  PRMT R0, R0, 0x654, R103 ;  /* 0x0000065400007816 */ /* 0x004fee0000000067 */
[----:B------:R2:W3:Y:S04]  /*7a20*/  @P0 LDS.128 R72, [R2+UR43+0x200] ;  /* 0x0002002b02480984 */ /* 0x0004e80008000c00 */
[----:B------:R2:W4:Y:S01]  /*7a30*/  @P0 LDS.128 R76, [R3+0x200] ;  /* 0x00020000034c0984 */ /* 0x0005220000000c00 */
        /* <DEDUP_REMOVED lines=11> */
.L_x_123:
[----:B------:R-:W-:Y:S05]  /*7af0*/  BSYNC B1 ;  /* 0x0000000000017941 */ /* 0x000fea0003800000 */
.L_x_122:
[----:B--2---:R-:W-:Y:S05]  /*7b00*/  VIADD R0, R39, 0x20 ;  /* 0x0000002027007836 */ /* 0x004fea0000000000 */
[----:B------:R-:W-:Y:S04]  /*7b10*/  SHF.R.U32.HI R0, RZ, 0x15, R0 ;  /* 0x00000015ff007819 */ /* 0x000fe80000011600 */
[----:B------:R-:W-:Y:S11]  /*7b20*/  LOP3.LUT P0, RZ, R0, 0x3, R87, 0x48, !PT ;  /* 0x0000000300ff7812 */ /* 0x000ff60007804857 */
[----:B------:R-:W-:Y:S02]  /*7b30*/  @!UPT UIADD3 URZ, UPT, UPT, URZ, URZ, URZ ;  /* 0x000000fffffff290 */ /* 0x000fe4000fffe0ff */
[----:B------:R-:W-:Y:S05]  /*7b40*/  @!P0 BRA `(.L_x_127) ;  /* 0x0000000000408947 */ /* 0x000fea0003800000 */
[----:B------:R-:W2:Y:S01]  /*7b50*/  LDCU.64 UR8, c[0x4][0x78] ;  /* 0x01000f00ff0877ac */ /* 0x000ea20008000a00 */
[----:B------:R-:W-:Y:S01]  /*7b60*/  MOV R3, 0x0 ;  /* 0x0000000000037802 */ /* 0x000fe20000000f00 */
[----:B------:R-:W-:Y:S02]  /*7b70*/  HFMA2 R12, -RZ, RZ, 0, 5.9604644775390625e-08 ;  /* 0x00000001ff0c7431 */ /* 0x000fe400000001ff */
[----:B------:R-:W-:Y:S02]  /*7b80*/  IMAD.MOV.U32 R8, RZ, RZ, 0x192 ;  /* 0x00000192ff087424 */ /* 0x000fe400078e00ff */
[----:B------:R-:W-:Y:S01]  /*7b90*/  IMAD.MOV.U32 R13, RZ, RZ, RZ ;  /* 0x000000ffff0d7224 */ /* 0x000fe200078e00ff */
[----:B------:R-:W5:Y:S01]  /*7ba0*/  LDCU.64 UR6, c[0x4][0x80] ;  /* 0x01001000ff0677ac */ /* 0x000f620008000a00 */
[----:B------:R-:W1:Y:S01]  /*7bb0*/  LDC.64 R2, c[0x4][R3] ;  /* 0x0100000003027b82 */ /* 0x000e620000000a00 */
[----:B------:R-:W3:Y:S01]  /*7bc0*/  LDCU.64 UR4, c[0x4][0x18] ;  /* 0x01000300ff0477ac */ /* 0x000ee20008000a00 */
[----:B--2---:R-:W-:Y:S01]  /*7bd0*/  MOV R5, UR9 ;  /* 0x0000000900057c02 */ /* 0x004fe20008000f00 */
[----:B------:R-:W-:Y:S01]  /*7be0*/  IMAD.U32 R4, RZ, RZ, UR8 ;  /* 0x00000008ff047e24 */ /* 0x000fe2000f8e00ff */
[----:B-----5:R-:W-:Y:S01]  /*7bf0*/  MOV R7, UR7 ;  /* 0x0000000700077c02 */ /* 0x020fe20008000f00 */
[----:B------:R-:W-:Y:S01]  /*7c00*/  IMAD.U32 R6, RZ, RZ, UR6 ;  /* 0x00000006ff067e24 */ /* 0x000fe2000f8e00ff */
[----:B---3--:R-:W-:Y:S01]  /*7c10*/  MOV R11, UR5 ;  /* 0x00000005000b7c02 */ /* 0x008fe20008000f00 */
[----:B------:R-:W-:Y:S02]  /*7c20*/  IMAD.U32 R10, RZ, RZ, UR4 ;  /* 0x00000004ff0a7e24 */ /* 0x000fe4000f8e00ff */
[----:B------:R-:W-:Y:S07]  /*7c30*/  LEPC R20, `(.L_x_127) ;  /* 0x000000001014794e */ /* 0x000fee0000000000 */
[----:B-1--4-:R-:W-:Y:S05]  /*7c40*/  CALL.ABS.NOINC R2 ;  /* 0x0000000002007343 */ /* 0x012fea0003c00000 */
.L_x_127:
[-C--:B---3--:R-:W-:Y:S01]  /*7c50*/  F2FP.F16.E4M3.UNPACK_B R42, R72.reuse ;  /* 0x00000048ff2a723e */ /* 0x088fe200020006ff */
        /* <DEDUP_REMOVED lines=13> */
[----:B------:R-:W-:Y:S01]  /*7d30*/  F2FP.F16.E4M3.UNPACK_B R54, R75 ;  /* 0x0000004bff36723e */ /* 0x000fe200020006ff */
[----:B------:R-:W2:Y:S01]  /*7d40*/  LDTM.x32 R4, tmem[UR4+0x20] ;  /* 0x00002004000479ee */ /* 0x000ea200082c0000 */
[----:B------:R-:W-:Y:S01]  /*7d50*/  HADD2.F32 R46, -RZ, R46.H1_H1 ;  /* 0x3000002eff2e7230 */ /* 0x000fe20000004100 */
[----:B----4-:R-:W-:Y:S01]  /*7d60*/  F2FP.F16.E4M3.UNPACK_B R58, R76 ;  /* 0x0000004cff3a723e */ /* 0x010fe200020006ff */
[--C-:B------:R-:W-:Y:S01]  /*7d70*/  HADD2.F32 R49, -RZ, R50.reuse.H0_H0 ;  /* 0x20000032ff317230 */ /* 0x100fe20000004100 */
[----:B------:R-:W-:Y:S01]  /*7d80*/  F2FP.F16.E4M3.UNPACK_B R62, R77 ;  /* 0x0000004dff3e723e */ /* 0x000fe200020006ff */
[----:B------:R-:W-:Y:S01]  /*7d90*/  HADD2.F32 R50, -RZ, R50.H1_H1 ;  /* 0x30000032ff327230 */ /* 0x000fe20000004100 */
[----:B------:R-:W-:Y:S01]  /*7da0*/  F2FP.F16.E4M3.UNPACK_B R66, R78 ;  /* 0x0000004eff42723e */ /* 0x000fe200020006ff */
[--C-:B------:R-:W-:Y:S01]  /*7db0*/  HADD2.F32 R53, -RZ, R54.reuse.H0_H0 ;  /* 0x20000036ff357230 */ /* 0x100fe20000004100 */
[----:B------:R-:W-:Y:S01]  /*7dc0*/  F2FP.F16.E4M3.UNPACK_B R70, R79 ;  /* 0x0000004fff46723e */ /* 0x000fe200020006ff */
[----:B------:R-:W-:Y:S01]  /*7dd0*/  HADD2.F32 R54, -RZ, R54.H1_H1 ;  /* 0x30000036ff367230 */ /* 0x000fe20000004100 */
[----:B------:R-:W-:Y:S01]  /*7de0*/  F2FP.F16.E4M3.UNPACK_B R56, R75.H1 ;  /* 0x0000004bff38723e */ /* 0x000fe200030006ff */
[--C-:B------:R-:W-:Y:S01]  /*7df0*/  HADD2.F32 R57, -RZ, R58.reuse.H0_H0 ;  /* 0x2000003aff397230 */ /* 0x100fe20000004100 */
[----:B------:R-:W-:Y:S01]  /*7e00*/  F2FP.F16.E4M3.UNPACK_B R60, R76.H1 ;  /* 0x0000004cff3c723e */ /* 0x000fe200030006ff */
[----:B------:R-:W-:Y:S01]  /*7e10*/  HADD2.F32 R58, -RZ, R58.H1_H1 ;  /* 0x3000003aff3a7230 */ /* 0x000fe20000004100 */
[----:B------:R-:W-:Y:S01]  /*7e20*/  F2FP.F16.E4M3.UNPACK_B R64, R77.H1 ;  /* 0x0000004dff40723e */ /* 0x000fe200030006ff */
[--C-:B------:R-:W-:Y:S01]  /*7e30*/  HADD2.F32 R61, -RZ, R62.reuse.H0_H0 ;  /* 0x2000003eff3d7230 */ /* 0x100fe20000004100 */
[----:B------:R-:W-:Y:S01]  /*7e40*/  F2FP.F16.E4M3.UNPACK_B R68, R78.H1 ;  /* 0x0000004eff44723e */ /* 0x000fe200030006ff */
[----:B------:R-:W-:Y:S01]  /*7e50*/  HADD2.F32 R62, -RZ, R62.H1_H1 ;  /* 0x3000003eff3e7230 */ /* 0x000fe20000004100 */
[----:B------:R-:W-:Y:S01]  /*7e60*/  ISETP.NE.AND P0, PT, R97, RZ, PT ;  /* 0x000000ff6100720c */ /* 0x000fe20003f05270 */
[--C-:B------:R-:W-:Y:S01]  /*7e70*/  HADD2.F32 R65, -RZ, R66.reuse.H0_H0 ;  /* 0x20000042ff417230 */ /* 0x100fe20000004100 */
[----:B------:R-:W-:Y:S01]  /*7e80*/  ISETP.NE.AND P6, PT, R102, RZ, PT ;  /* 0x000000ff6600720c */ /* 0x000fe20003fc5270 */
[----:B------:R-:W-:Y:S02]  /*7e90*/  HADD2.F32 R66, -RZ, R66.H1_H1 ;  /* 0x30000042ff427230 */ /* 0x000fe40000004100 */
[--C-:B------:R-:W-:Y:S02]  /*7ea0*/  HADD2.F32 R69, -RZ, R70.reuse.H0_H0 ;  /* 0x20000046ff457230 */ /* 0x100fe40000004100 */
[C---:B--2---:R-:W-:Y:S01]  /*7eb0*/  FMUL R0, R38.reuse, R4 ;  /* 0x0000000426007220 */ /* 0x044fe20000400000 */
        /* <DEDUP_REMOVED lines=20> */
[--C-:B------:R-:W-:Y:S02]  /*8000*/  HADD2.F32 R47, -RZ, R48.reuse.H0_H0 ;  /* 0x20000030ff2f7230 */ /* 0x100fe40000004100 */
[C---:B------:R-:W-:Y:S01]  /*8010*/  FMUL R6, R38.reuse, R10 ;  /* 0x0000000a26067220 */ /* 0x040fe20000400000 */
[C---:B------:R-:W-:Y:S01]  /*8020*/  FFMA R3, R41.reuse, R42, R3 ;  /* 0x0000002a29037223 */ /* 0x040fe20000000003 */
[----:B------:R-:W-:Y:S02]  /*8030*/  HADD2.F32 R48, -RZ, R48.H1_H1 ;  /* 0x30000030ff307230 */ /* 0x000fe40000004100 */
[C---:B------:R-:W-:Y:S01]  /*8040*/  FFMA R7, R41.reuse, R44, R7 ;  /* 0x0000002c29077223 */ /* 0x040fe20000000007 */
[C---:B------:R-:W-:Y:S01]  /*8050*/  FFMA R4, R41.reuse, R45, R4 ;  /* 0x0000002d29047223 */ /* 0x040fe20000000004 */
[C---:B------:R-:W-:Y:S01]  /*8060*/  FFMA R5, R41.reuse, R46, R5 ;  /* 0x0000002e29057223 */ /* 0x040fe20000000005 */
[----:B------:R-:W-:Y:S01]  /*8070*/  FFMA R6, R41, R47, R6 ;  /* 0x0000002f29067223 */ /* 0x000fe20000000006 */
[----:B------:R-:W-:Y:S01]  /*8080*/  FMUL R11, R38, R11 ;  /* 0x0000000b260b7220 */ /* 0x000fe20000400000 */
[----:B------:R-:W-:Y:S01]  /*8090*/  F2FP.F16.E4M3.UNPACK_B R40, R79.H1 ;  /* 0x0000004fff28723e */ /* 0x000fe200030006ff */
[--C-:B------:R-:W-:Y:S01]  /*80a0*/  HADD2.F32 R51, -RZ, R52.reuse.H0_H0 ;  /* 0x20000034ff337230 */ /* 0x100fe20000004100 */
[----:B------:R-:W-:Y:S01]  /*80b0*/  F2FP.SATFINITE.E4M3.F32.PACK_AB_MERGE_C R103, R7, R3, RZ ;  /* 0x000000030767723e */ /* 0x000fe200048070ff */
[C---:B------:R-:W-:Y:S01]  /*80c0*/  FFMA R11, R41.reuse, R48, R11 ;  /* 0x00000030290b7223 */ /* 0x040fe2000000000b */
[C---:B------:R-:W-:Y:S01]  /*80d0*/  FFMA R8, R41.reuse, R49, R8 ;  /* 0x0000003129087223 */ /* 0x040fe20000000008 */
[----:B------:R-:W-:Y:S01]  /*80e0*/  FFMA R9, R41, R50, R9 ;  /* 0x0000003229097223 */ /* 0x000fe20000000009 */
[----:B-1----:R-:W-:Y:S01]  /*80f0*/  F2FP.SATFINITE.E4M3.F32.PACK_AB_MERGE_C R104, R2, R0, R103 ;  /* 0x000000000268723e */ /* 0x002fe20004807067 */
[----:B------:R-:W-:Y:S01]  /*8100*/  HADD2.F32 R52, -RZ, R52.H1_H1 ;  /* 0x30000034ff347230 */ /* 0x000fe20000004100 */
[----:B------:R-:W-:Y:S01]  /*8110*/  F2FP.SATFINITE.E4M3.F32.PACK_AB_MERGE_C R105, R11, R6, RZ ;  /* 0x000000060b69723e */ /* 0x000fe200048070ff */
[C---:B------:R-:W-:Y:S01]  /*8120*/  FMUL R10, R38.reuse, R14 ;  /* 0x0000000e260a7220 */ /* 0x040fe20000400000 */
[C---:B------:R-:W-:Y:S01]  /*8130*/  FMUL R15, R38.reuse, R15 ;  /* 0x0000000f260f7220 */ /* 0x040fe20000400000 */
[--C-:B------:R-:W-:Y:S01]  /*8140*/  HADD2.F32 R55, -RZ, R56.reuse.H0_H0 ;  /* 0x20000038ff377230 */ /* 0x100fe20000004100 */
[----:B------:R-:W-:Y:S01]  /*8150*/  F2FP.SATFINITE.E4M3.F32.PACK_AB_MERGE_C R105, R5, R4, R105 ;  /* 0x000000040569723e */ /* 0x000fe20004807069 */
[C---:B------:R-:W-:Y:S01]  /*8160*/  FFMA R10, R41.reuse, R51, R10 ;  /* 0x00000033290a7223 */ /* 0x040fe2000000000a */
[C---:B------:R-:W-:Y:S01]  /*8170*/  FFMA R15, R41.reuse, R52, R15 ;  /* 0x00000034290f7223 */ /* 0x040fe2000000000f */
[C---:B------:R-:W-:Y:S01]  /*8180*/  FFMA R12, R41.reuse, R53, R12 ;  /* 0x00000035290c7223 */ /* 0x040fe2000000000c */
[C---:B------:R-:W-:Y:S01]  /*8190*/  FFMA R13, R41.reuse, R54, R13 ;  /* 0x00000036290d7223 */ /* 0x040fe2000000000d */
[----:B------:R-:W-:Y:S02]  /*81a0*/  HADD2.F32 R56, -RZ, R56.H1_H1 ;  /* 0x30000038ff387230 */ /* 0x000fe40000004100 */
[C---:B------:R-:W-:Y:S01]  /*81b0*/  FMUL R14, R38.reuse, R18 ;  /* 0x00000012260e7220 */ /* 0x040fe20000400000 */
[C---:B------:R-:W-:Y:S01]  /*81c0*/  FMUL R19, R38.reuse, R19 ;  /* 0x0000001326137220 */ /* 0x040fe20000400000 */
[--C-:B------:R-:W-:Y:S02]  /*81d0*/  HADD2.F32 R59, -RZ, R60.reuse.H0_H0 ;  /* 0x2000003cff3b7230 */ /* 0x100fe40000004100 */
[C---:B------:R-:W-:Y:S01]  /*81e0*/  FMUL R18, R38.reuse, R22 ;  /* 0x0000001626127220 */ /* 0x040fe20000400000 */
[C---:B------:R-:W-:Y:S01]  /*81f0*/  FFMA R14, R41.reuse, R55, R14 ;  /* 0x00000037290e7223 */ /* 0x040fe2000000000e */
[----:B------:R-:W-:Y:S02]  /*8200*/  HADD2.F32 R60, -RZ, R60.H1_H1 ;  /* 0x3000003cff3c7230 */ /* 0x000fe40000004100 */
        /* <DEDUP_REMOVED lines=27> */
[----:B------:R-:W-:Y:S01]  /*83c0*/  FFMA R28, R41, R69, R28 ;  /* 0x00000045291c7223 */ /* 0x000fe2000000001c */
[----:B------:R-:W-:Y:S01]  /*83d0*/  F2FP.SATFINITE.E4M3.F32.PACK_AB_MERGE_C R107, R19, R14, RZ ;  /* 0x0000000e136b723e */ /* 0x000fe200048070ff */
        /* <DEDUP_REMOVED lines=25> */
[----:B------:R-:W-:Y:S02]  /*8570*/  UIADD3 UR4, UP0, UPT, UR62, 0x680, URZ ;  /* 0x000006803e047890 */ /* 0x000fe4000ff1e0ff */
[----:B------:R-:W-:Y:S02]  /*8580*/  UIADD3 UR13, UPT, UPT, UR49, 0x20, URZ ;  /* 0x00000020310d7890 */ /* 0x000fe4000fffe0ff */
[----:B------:R-:W-:Y:S02]  /*8590*/  UIADD3 UR12, UPT, UPT, UR43, 0x5200, URZ ;  /* 0x000052002b0c7890 */ /* 0x000fe4000fffe0ff */
[----:B------:R-:W-:Y:S01]  /*85a0*/  UIADD3.X UR5, UPT, UPT, URZ, UR63, URZ, UP0, !UPT ;  /* 0x0000003fff057290 */ /* 0x000fe200087fe4ff */
[----:B------:R-:W-:Y:S01]  /*85b0*/  UMOV UR14, UR50 ;  /* 0x00000032000e7c82 */ /* 0x000fe20008000000 */
[----:B------:R-:W-:Y:S01]  /*85c0*/  UMOV UR15, UR36 ;  /* 0x00000024000f7c82 */ /* 0x000fe20008000000 */
[----:B------:R-:W-:Y:S02]  /*85d0*/  UIADD3 UR9, UPT, UPT, UR49, 0xa0, URZ ;  /* 0x000000a031097890 */ /* 0x000fe4000fffe0ff */
[----:B------:R-:W-:Y:S01]  /*85e0*/  UIADD3 UR8, UPT, UPT, UR43, 0x5a00, URZ ;  /* 0x00005a002b087890 */ /* 0x000fe2000fffe0ff */
[----:B------:R-:W-:Y:S03]  /*85f0*/  UMOV UR10, UR50 ;  /* 0x00000032000a7c82 */ /* 0x000fe60008000000 */
[----:B------:R2:W-:Y:S01]  /*8600*/  UTMASTG.3D [UR12], [UR4] ;  /* 0x0000000c040073b5 */ /* 0x0005e20008010000 */
[----:B------:R-:W-:Y:S04]  /*8610*/  UMOV UR11, UR36 ;  /* 0x00000024000b7c82 */ /* 0x000fe80008000000 */
[----:B------:R2:W-:Y:S01]  /*8620*/  UTMASTG.3D [UR8], [UR4] ;  /* 0x00000008040073b5 */ /* 0x0005e20008010000 */
[----:B------:R0:W-:Y:S01]  /*8630*/  UTMACMDFLUSH ;  /* 0x00000000000079b7 */ /* 0x0001e20000000000 */
[----:B--2---:R-:W-:Y:S04]  /*8640*/  DEPBAR.LE SB0, 0x1 ;  /* 0x000080400000791a */ /* 0x004fe80000000000 */
.L_x_129:
[----:B------:R-:W-:Y:S05]  /*8650*/  BSYNC.RECONVERGENT B0 ;  /* 0x0000000000007941 */ /* 0x000fea0003800200 */
.L_x_128:
        /* <DEDUP_REMOVED lines=16> */
.L_x_133:
[----:B------:R-:W-:Y:S05]  /*8760*/  BSYNC B0 ;  /* 0x0000000000007941 */ /* 0x000fea0003800000 */
.L_x_132:
        /* <DEDUP_REMOVED lines=17> */
.L_x_131:
[----:B------:R-:W-:Y:S05]  /*8880*/  BSYNC B1 ;  /* 0x0000000000017941 */ /* 0x000fea0003800000 */
.L_x_130:
        /* <DEDUP_REMOVED lines=21> */
.L_x_135:
        /* <DEDUP_REMOVED lines=17> */
[----:B------:R-:W-:Y:S01]  /*8af0*/  ISETP.NE.AND P6, PT, R102, RZ, PT ;  /* 0x000000ff6600720c */ /* 0x000fe20003fc5270 */
[--C-:B------:R-:W-:Y:S01]  /*8b00*/  HADD2.F32 R49, -RZ, R50.reuse.H0_H0 ;  /* 0x20000032ff317230 */ /* 0x100fe20000004100 */
[----:B----4-:R-:W-:Y:S01]  /*8b10*/  F2FP.F16.E4M3.UNPACK_B R58, R76 ;  /* 0x0000004cff3a723e */ /* 0x010fe200020006ff */
[----:B------:R-:W-:Y:S01]  /*8b20*/  HADD2.F32 R50, -RZ, R50.H1_H1 ;  /* 0x30000032ff327230 */ /* 0x000fe20000004100 */
[----:B------:R-:W-:Y:S01]  /*8b30*/  F2FP.F16.E4M3.UNPACK_B R62, R77 ;  /* 0x0000004dff3e723e */ /* 0x000fe200020006ff */
[--C-:B------:R-:W-:Y:S01]  /*8b40*/  HADD2.F32 R53, -RZ, R54.reuse.H0_H0 ;  /* 0x20000036ff357230 */ /* 0x100fe20000004100 */
[----:B------:R-:W-:Y:S01]  /*8b50*/  F2FP.F16.E4M3.UNPACK_B R66, R78 ;  /* 0x0000004eff42723e */ /* 0x000fe200020006ff */
[----:B------:R-:W-:Y:S01]  /*8b60*/  HADD2.F32 R54, -RZ, R54.H1_H1 ;  /* 0x30000036ff367230 */ /* 0x000fe20000004100 */
[----:B------:R-:W-:Y:S01]  /*8b70*/  F2FP.F16.E4M3.UNPACK_B R70, R79 ;  /* 0x0000004fff46723e */ /* 0x000fe200020006ff */
[--C-:B------:R-:W-:Y:S01]  /*8b80*/  HADD2.F32 R57, -RZ, R58.reuse.H0_H0 ;  /* 0x2000003aff397230 */ /* 0x100fe20000004100 */
[----:B------:R-:W-:Y:S01]  /*8b90*/  F2FP.F16.E4M3.UNPACK_B R56, R75.H1 ;  /* 0x0000004bff38723e */ /* 0x000fe200030006ff */
[----:B------:R-:W-:Y:S01]  /*8ba0*/  HADD2.F32 R58, -RZ, R58.H1_H1 ;  /* 0x3000003aff3a7230 */ /* 0x000fe20000004100 */
[----:B------:R-:W-:Y:S01]  /*8bb0*/  F2FP.F16.E4M3.UNPACK_B R60, R76.H1 ;  /* 0x0000004cff3c723e */ /* 0x000fe200030006ff */
[--C-:B------:R-:W-:Y:S01]  /*8bc0*/  HADD2.F32 R61, -RZ, R62.reuse.H0_H0 ;  /* 0x2000003eff3d7230 */ /* 0x100fe20000004100 */
[----:B------:R-:W-:Y:S01]  /*8bd0*/  F2FP.F16.E4M3.UNPACK_B R64, R77.H1 ;  /* 0x0000004dff40723e */ /* 0x000fe200030006ff */
[----:B------:R-:W-:Y:S01]  /*8be0*/  HADD2.F32 R62, -RZ, R62.H1_H1 ;  /* 0x3000003eff3e7230 */ /* 0x000fe20000004100 */
[----:B------:R-:W-:Y:S01]  /*8bf0*/  F2FP.F16.E4M3.UNPACK_B R68, R78.H1 ;  /* 0x0000004eff44723e */ /* 0x000fe200030006ff */
        /* <DEDUP_REMOVED lines=112> */
[----:B------:R-:W-:Y:S02]  /*9300*/  UIADD3 UR4, UPT, UPT, UR43, 0x4200, URZ ;  /* 0x000042002b047890 */ /* 0x000fe4000fffe0ff */
[----:B------:R-:W-:Y:S01]  /*9310*/  UIADD3 UR9, UPT, UPT, UR49, 0x40, URZ ;  /* 0x0000004031097890 */ /* 0x000fe2000fffe0ff */
[----:B------:R-:W-:Y:S01]  /*9320*/  UMOV UR10, UR50 ;  /* 0x00000032000a7c82 */ /* 0x000fe20008000000 */
[----:B------:R-:W-:Y:S02]  /*9330*/  UMOV UR11, UR36 ;  /* 0x00000024000b7c82 */ /* 0x000fe40008000000 */
[----:B------:R-:W-:Y:S01]  /*9340*/  MOV R96, UR4 ;  /* 0x0000000400607c02 */ /* 0x000fe20008000f00 */
[----:B------:R-:W-:Y:S02]  /*9350*/  UIADD3 UR4, UP0, UPT, UR62, 0x680, URZ ;  /* 0x000006803e047890 */ /* 0x000fe4000ff1e0ff */
[----:B------:R-:W-:Y:S01]  /*9360*/  UIADD3 UR13, UPT, UPT, UR49, 0xc0, URZ ;  /* 0x000000c0310d7890 */ /* 0x000fe2000fffe0ff */
[----:B------:R-:W-:Y:S01]  /*9370*/  R2UR UR8, R96 ;  /* 0x00000000600872ca */ /* 0x000fe200000e0000 */
[----:B------:R-:W-:Y:S02]  /*9380*/  UIADD3.X UR5, UPT, UPT, URZ, UR63, URZ, UP0, !UPT ;  /* 0x0000003fff057290 */ /* 0x000fe400087fe4ff */
[----:B------:R-:W-:Y:S01]  /*9390*/  UIADD3 UR12, UPT, UPT, UR43, 0x4a00, URZ ;  /* 0x00004a002b0c7890 */ /* 0x000fe2000fffe0ff */
[----:B------:R-:W-:Y:S01]  /*93a0*/  UMOV UR14, UR50 ;  /* 0x00000032000e7c82 */ /* 0x000fe20008000000 */
[----:B------:R-:W-:Y:S08]  /*93b0*/  UMOV UR15, UR36 ;  /* 0x00000024000f7c82 */ /* 0x000ff00008000000 */
[----:B------:R2:W-:Y:S01]  /*93c0*/  UTMASTG.3D [UR8], [UR4] ;  /* 0x00000008040073b5 */ /* 0x0005e20008010000 */
[----:B------:R2:W-:Y:S01]  /*93d0*/  UTMASTG.3D [UR12], [UR4] ;  /* 0x0000000c040073b5 */ /* 0x0005e20008010000 */
[----:B------:R0:W-:Y:S01]  /*93e0*/  UTMACMDFLUSH ;  /* 0x00000000000079b7 */ /* 0x0001e20000000000 */
[----:B--2---:R-:W-:Y:S04]  /*93f0*/  DEPBAR.LE SB0, 0x1 ;  /* 0x000080400000791a */ /* 0x004fe80000000000 */
.L_x_137:
[----:B------:R-:W-:Y:S05]  /*9400*/  BSYNC.RECONVERGENT B0 ;  /* 0x0000000000007941 */ /* 0x000fea0003800200 */
.L_x_136:
        /* <DEDUP_REMOVED lines=16> */
.L_x_141:
[----:B------:R-:W-:Y:S05]  /*9510*/  BSYNC B0 ;  /* 0x0000000000007941 */ /* 0x000fea0003800000 */
.L_x_140:
        /* <DEDUP_REMOVED lines=17> */
.L_x_139:
[----:B------:R-:W-:Y:S05]  /*9630*/  BSYNC B1 ;  /* 0x0000000000017941 */ /* 0x000fea0003800000 */
.L_x_138:
        /* <DEDUP_REMOVED lines=21> */
.L_x_143:
[----:B------:R-:W-:Y:S01]  /*9790*/  ISETP.NE.AND P0, PT, R97, RZ, PT ;  /* 0x000000ff6100720c */ /* 0x000fe20003f05270 */
[----:B------:R-:W-:Y:S05]  /*97a0*/  WARPSYNC.ALL ;  /* 0x0000000000007948 */ /* 0x000fea0003800000 */
[----:B------:R-:W-:Y:S01]  /*97b0*/  R2UR UR4, R39 ;  /* 0x00000000270472ca */ /* 0x000fe200000e0000 */
[----:B------:R-:W-:Y:S01]  /*97c0*/  BSSY.RECONVERGENT B0, `(.L_x_144) ;  /* 0x000009f000007945 */ /* 0x000fe20003800200 */
[-C--:B---3--:R-:W-:Y:S02]  /*97d0*/  F2FP.F16.E4M3.UNPACK_B R42, R72.reuse ;  /* 0x00000048ff2a723e */ /* 0x088fe400020006ff */
[----:B------:R-:W-:Y:S02]  /*97e0*/  F2FP.F16.E4M3.UNPACK_B R72, R72.H1 ;  /* 0x00000048ff48723e */ /* 0x000fe400030006ff */
[-C--:B------:R-:W-:Y:S01]  /*97f0*/  F2FP.F16.E4M3.UNPACK_B R46, R73.reuse ;  /* 0x00000049ff2e723e */ /* 0x080fe200020006ff */
[--C-:B------:R-:W-:Y:S01]  /*9800*/  HADD2.F32 R40, -RZ, R42.reuse.H0_H0 ;  /* 0x2000002aff287230 */ /* 0x100fe20000004100 */
[----:B------:R-:W-:Y:S01]  /*9810*/  F2FP.F16.E4M3.UNPACK_B R73, R73.H1 ;  /* 0x00000049ff49723e */ /* 0x000fe200030006ff */
[----:B------:R-:W-:Y:S01]  /*9820*/  HADD2.F32 R42, -RZ, R42.H1_H1 ;  /* 0x3000002aff2a7230 */ /* 0x000fe20000004100 */
[-C--:B------:R-:W-:Y:S01]  /*9830*/  F2FP.F16.E4M3.UNPACK_B R50, R74.reuse ;  /* 0x0000004aff32723e */ /* 0x080fe200020006ff */
[----:B------:R-:W-:Y:S01]  /*9840*/  HADD2.F32 R43, -RZ, R72.H0_H0 ;  /* 0x20000048ff2b7230 */ /* 0x000fe20000004100 */
[----:B------:R-:W-:Y:S01]  /*9850*/  F2FP.F16.E4M3.UNPACK_B R74, R74.H1 ;  /* 0x0000004aff4a723e */ /* 0x000fe200030006ff */
[----:B------:R-:W2:Y:S01]  /*9860*/  LDTM.x32 R4, tmem[UR4+0x60] ;  /* 0x00006004000479ee */ /* 0x000ea200082c0000 */
[----:B------:R-:W-:Y:S01]  /*9870*/  NOP ;  /* 0x0000000000007918 */ /* 0x000fe20000000000 */
[----:B------:R-:W-:Y:S01]  /*9880*/  IADD3 R90, PT, PT, R90, 0x110, RZ ;  /* 0x000001105a5a7810 */ /* 0x000fe20007ffe0ff */
[--C-:B------:R-:W-:Y:S01]  /*9890*/  HADD2.F32 R45, -RZ, R46.reuse.H0_H0 ;  /* 0x2000002eff2d7230 */ /* 0x100fe20000004100 */
[----:B------:R-:W-:Y:S01]  /*98a0*/  F2FP.F16.E4M3.UNPACK_B R54, R75 ;  /* 0x0000004bff36723e */ /* 0x000fe200020006ff */
[----:B------:R-:W-:Y:S01]  /*98b0*/  HADD2.F32 R46, -RZ, R46.H1_H1 ;  /* 0x3000002eff2e7230 */ /* 0x000fe20000004100 */
[----:B------:R-:W-:Y:S01]  /*98c0*/  LOP3.LUT R90, R90, 0xfefffff8, RZ, 0xc0, !PT ;  /* 0xfefffff85a5a7812 */ /* 0x000fe200078ec0ff */
[--C-:B------:R-:W-:Y:S01]  /*98d0*/  HADD2.F32 R49, -RZ, R50.reuse.H0_H0 ;  /* 0x20000032ff317230 */ /* 0x100fe20000004100 */
[----:B----4-:R-:W-:Y:S01]  /*98e0*/  F2FP.F16.E4M3.UNPACK_B R58, R76 ;  /* 0x0000004cff3a723e */ /* 0x010fe200020006ff */
[----:B------:R-:W-:Y:S01]  /*98f0*/  HADD2.F32 R50, -RZ, R50.H1_H1 ;  /* 0x30000032ff327230 */ /* 0x000fe20000004100 */
[----:B--2---:R2:W-:Y:S01]  /*9900*/  SYNCS.ARRIVE.TRANS64.RED.A1T0 RZ, [R90+URZ], RZ ;  /* 0x000000ff5aff79a7 */ /* 0x0045e200081004ff */
[--C-:B------:R-:W-:Y:S01]  /*9910*/  HADD2.F32 R53, -RZ, R54.reuse.H0_H0 ;  /* 0x20000036ff357230 */ /* 0x100fe20000004100 */
[-C--:B------:R-:W-:Y:S01]  /*9920*/  F2FP.F16.E4M3.UNPACK_B R62, R77.reuse ;  /* 0x0000004dff3e723e */ /* 0x080fe200020006ff */
[----:B------:R-:W-:Y:S01]  /*9930*/  HADD2.F32 R54, -RZ, R54.H1_H1 ;  /* 0x30000036ff367230 */ /* 0x000fe20000004100 */
[----:B------:R-:W-:Y:S01]  /*9940*/  F2FP.F16.E4M3.UNPACK_B R77, R77.H1 ;  /* 0x0000004dff4d723e */ /* 0x000fe200030006ff */
        /* <DEDUP_REMOVED lines=8> */
[----:B------:R-:W-:Y:S02]  /*99d0*/  HADD2.F32 R64, -RZ, R77.H1_H1 ;  /* 0x3000004dff407230 */ /* 0x000fe40000004100 */
[C---:B------:R-:W-:Y:S01]  /*99e0*/  FMUL R4, R38.reuse, R4 ;  /* 0x0000000426047220 */ /* 0x040fe20000400000 */
        /* <DEDUP_REMOVED lines=13> */
[--C-:B------:R-:W-:Y:S02]  /*9ac0*/  HADD2.F32 R65, -RZ, R66.reuse.H0_H0 ;  /* 0x20000042ff417230 */ /* 0x100fe40000004100 */
[C---:B------:R-:W-:Y:S01]  /*9ad0*/  FMUL R24, R38.reuse, R28 ;  /* 0x0000001c26187220 */ /* 0x040fe20000400000 */
[----:B------:R-:W-:Y:S02]  /*9ae0*/  HADD2.F32 R66, -RZ, R66.H1_H1 ;  /* 0x30000042ff427230 */ /* 0x000fe40000004100 */
[C---:B------:R-:W-:Y:S01]  /*9af0*/  FMUL R25, R38.reuse, R29 ;  /* 0x0000001d26197220 */ /* 0x040fe20000400000 */
[--C-:B------:R-:W-:Y:S02]  /*9b00*/  HADD2.F32 R69, -RZ, R70.reuse.H0_H0 ;  /* 0x20000046ff457230 */ /* 0x100fe40000004100 */
[C---:B------:R-:W-:Y:S01]  /*9b10*/  FMUL R28, R38.reuse, R32 ;  /* 0x00000020261c7220 */ /* 0x040fe20000400000 */
[----:B------:R-:W-:Y:S02]  /*9b20*/  HADD2.F32 R70, -RZ, R70.H1_H1 ;  /* 0x30000046ff467230 */ /* 0x000fe40000004100 */
[C---:B------:R-:W-:Y:S01]  /*9b30*/  FMUL R29, R38.reuse, R33 ;  /* 0x00000021261d7220 */ /* 0x040fe20000400000 */
        /* <DEDUP_REMOVED lines=11> */
[C---:B------:R-:W-:Y:S01]  /*9bf0*/  FMUL R11, R38.reuse, R11 ;  /* 0x0000000b260b7220 */ /* 0x040fe20000400000 */
[----:B------:R-:W-:Y:S01]  /*9c00*/  F2FP.F16.E4M3.UNPACK_B R78, R78.H1 ;  /* 0x0000004eff4e723e */ /* 0x000fe200030006ff */
[--C-:B------:R-:W-:Y:S01]  /*9c10*/  HADD2.F32 R51, -RZ, R74.reuse.H0_H0 ;  /* 0x2000004aff337230 */ /* 0x100fe20000004100 */
[----:B------:R-:W-:Y:S01]  /*9c20*/  F2FP.SATFINITE.E4M3.F32.PACK_AB_MERGE_C R100, R7, R6, RZ ;  /* 0x000000060764723e */ /* 0x000fe200048070ff */
[C---:B------:R-:W-:Y:S01]  /*9c30*/  FFMA R11, R41.reuse, R48, R11 ;  /* 0x00000030290b7223 */ /* 0x040fe2000000000b */
[C---:B------:R-:W-:Y:S01]  /*9c40*/  FFMA R12, R41.reuse, R49, R12 ;  /* 0x00000031290c7223 */ /* 0x040fe2000000000c */
[----:B------:R-:W-:Y:S01]  /*9c50*/  FFMA R13, R41, R50, R13 ;  /* 0x00000032290d7223 */ /* 0x000fe2000000000d */
[----:B------:R-:W-:Y:S01]  /*9c60*/  F2FP.SATFINITE.E4M3.F32.PACK_AB_MERGE_C R100, R5, R4, R100 ;  /* 0x000000040564723e */ /* 0x000fe20004807064 */
        /* <DEDUP_REMOVED lines=21> */
[----:B------:R-:W-:Y:S02]  /*9dc0*/  HADD2.F32 R62, -RZ, R77.H0_H0 ;  /* 0x2000004dff3e7230 */ /* 0x000fe40000004100 */
[C---:B------:R-:W-:Y:S01]  /*9dd0*/  FFMA R22, R41.reuse, R59, R22 ;  /* 0x0000003b29167223 */ /* 0x040fe20000000016 */
[C---:B------:R-:W-:Y:S01]  /*9de0*/  FMUL R3, R38.reuse, R26 ;  /* 0x0000001a26037220 */ /* 0x040fe20000400000 */
[C---:B------:R-:W-:Y:S01]  /*9df0*/  FFMA R23, R41.reuse, R60, R23 ;  /* 0x0000003c29177223 */ /* 0x040fe20000000017 */
[C---:B------:R-:W-:Y:S01]  /*9e00*/  FMUL R27, R38.reuse, R27 ;  /* 0x0000001b261b7220 */ /* 0x040fe20000400000 */
[C---:B------:R-:W-:Y:S01]  /*9e10*/  FFMA R0, R41.reuse, R61, R0 ;  /* 0x0000003d29007223 */ /* 0x040fe20000000000 */
[----:B------:R-:W-:Y:S01]  /*9e20*/  F2FP.F16.E4M3.UNPACK_B R79, R79.H1 ;  /* 0x0000004fff4f723e */ /* 0x000fe200030006ff */
        /* <DEDUP_REMOVED lines=23> */
[----:B-1----:R-:W-:Y:S02]  /*9fa0*/  F2FP.SATFINITE.E4M3.F32.PACK_AB_MERGE_C R104, R23, R22, RZ ;  /* 0x000000161768723e */ /* 0x002fe400048070ff */
        /* <DEDUP_REMOVED lines=8> */
[----:B------:R-:W-:Y:S03]  /*a030*/  IADD3 R36, PT, PT, R36, 0x1, RZ ;  /* 0x0000000124247810 */ /* 0x000fe60007ffe0ff */
[----:B------:R2:W-:Y:S01]  /*a040*/  STS.128 [R99+0x5200], R104 ;  /* 0x0052006863007388 */ /* 0x0005e20000000c00 */
[----:B------:R-:W-:Y:S01]  /*a050*/  @!PT LDS RZ, [RZ] ;  /* 0x00000000fffff984 */ /* 0x000fe20000000800 */
[----:B------:R-:W-:Y:S01]  /*a060*/  @!PT LDS RZ, [RZ] ;  /* 0x00000000fffff984 */ /* 0x000fe20000000800 */
[----:B------:R-:W-:Y:S01]  /*a070*/  @!PT LDS RZ, [RZ] ;  /* 0x00000000fffff984 */ /* 0x000fe20000000800 */
[----:B------:R-:W-:Y:S01]  /*a080*/  @!PT LDS RZ, [RZ] ;  /* 0x00000000fffff984 */ /* 0x000fe20000000800 */
[----:B------:R1:W-:Y:S07]  /*a090*/  MEMBAR.ALL.CTA ;  /* 0x0000000000007992 */ /* 0x0003ee0000008000 */
[----:B-1----:R-:W1:Y:S02]  /*a0a0*/  FENCE.VIEW.ASYNC.S ;  /* 0x00000000000073c6 */ /* 0x002e640000000000 */
[----:B-1----:R-:W-:Y:S06]  /*a0b0*/  BAR.SYNC.DEFER_BLOCKING 0x1, 0x80 ;  /* 0x0042000000007b1d */ /* 0x002fec0000010000 */
        /* <DEDUP_REMOVED lines=14> */
[----:B-1----:R-:W-:Y:S04]  /*a1a0*/  DEPBAR.LE SB0, 0x1 ;  /* 0x000080400000791a */ /* 0x002fe80000000000 */
.L_x_145:
[----:B------:R-:W-:Y:S05]  /*a1b0*/  BSYNC.RECONVERGENT B0 ;  /* 0x0000000000007941 */ /* 0x000fea0003800200 */
.L_x_144:
[----:B------:R-:W-:Y:S01]  /*a1c0*/  R2UR UR4, R88 ;  /* 0x00000000580472ca */ /* 0x000fe200000e0000 */
[----:B------:R-:W-:Y:S01]  /*a1d0*/  BAR.SYNC.DEFER_BLOCKING 0x1, 0x80 ;  /* 0x0042000000007b1d */ /* 0x000fe20000010000 */
[----:B------:R-:W-:Y:S01]  /*a1e0*/  ISETP.NE.AND P0, PT, R91, 0x2, PT ;  /* 0x000000025b00780c */ /* 0x000fe20003f05270 */
[----:B------:R-:W-:Y:S01]  /*a1f0*/  UISETP.NE.AND UP0, UPT, UR44, URZ, UPT ;  /* 0x000000ff2c00728c */ /* 0x000fe2000bf05270 */
[----:B------:R-:W-:Y:S01]  /*a200*/  ISETP.NE.AND P1, PT, R36, 0x4, PT ;  /* 0x000000042400780c */ /* 0x000fe20003f25270 */
[----:B------:R-:W-:Y:S01]  /*a210*/  UIADD3 UR32, UPT, UPT, UR38, UR59, URZ ;  /* 0x0000003b26207290 */ /* 0x000fe2000fffe0ff */
[----:B------:R-:W-:Y:S02]  /*a220*/  SEL R3, RZ, 0x1, P0 ;  /* 0x00000001ff037807 */ /* 0x000fe40000000000 */
[----:B------:R-:W-:Y:S02]  /*a230*/  SEL R0, RZ, 0x1, P1 ;  /* 0x00000001ff007807 */ /* 0x000fe40000800000 */
[----:B------:R-:W-:Y:S02]  /*a240*/  LOP3.LUT R94, R94, R3, RZ, 0x3c, !PT ;  /* 0x000000035e5e7212 */ /* 0x000fe400078e3cff */
[----:B------:R-:W-:Y:S01]  /*a250*/  LOP3.LUT R95, R95, R0, RZ, 0x3c, !PT ;  /* 0x000000005f5f7212 */ /* 0x000fe200078e3cff */
[----:B------:R-:W-:Y:S01]  /*a260*/  UIADD3 UR34, UPT, UPT, UR37, UR4, URZ ;  /* 0x0000000425227290 */ /* 0x000fe2000fffe0ff */
[----:B------:R-:W-:Y:S02]  /*a270*/  SEL R91, R91, RZ, P0 ;  /* 0x000000ff5b5b7207 */ /* 0x000fe40000000000 */
[----:B------:R-:W-:Y:S01]  /*a280*/  SEL R36, R36, RZ, P1 ;  /* 0x000000ff24247207 */ /* 0x000fe20000800000 */
[----:B------:R-:W-:Y:S01]  /*a290*/  UMOV UR36, UR58 ;  /* 0x0000003a00247c82 */ /* 0x000fe20008000000 */
[----:B------:R-:W-:Y:S07]  /*a2a0*/  BRA.U UP0, `(.L_x_146) ;  /* 0xffffffb900ac7547 */ /* 0x000fee000b83ffff */
[----:B------:R-:W-:Y:S05]  /*a2b0*/  EXIT ;  /* 0x000000000000794d */ /* 0x000fea0003800000 */
.L_x_24:
[----:B--2---:R2:W3:Y:S02]  /*a2c0*/  SYNCS.PHASECHK.TRANS64.TRYWAIT P0, [R0+URZ+0x140], R3 ;  /* 0x00014003000075a7 */ /* 0x0044e400080011ff */
[----:B---3--:R-:W-:Y:S05]  /*a2d0*/  @!P0 NANOSLEEP.SYNCS 0x989680 ;  /* 0x009896800000895d */ /* 0x008fea0003900000 */
[----:B------:R-:W3:Y:S02]  /*a2e0*/  @!P0 SYNCS.PHASECHK.TRANS64 P0, [R0+URZ+0x140], R3 ;  /* 0x00014003000085a7 */ /* 0x000ee400080010ff */
[----:B---3--:R-:W-:Y:S05]  /*a2f0*/  @!P0 BRA `(.L_x_24) ;  /* 0xfffffffc00f08947 */ /* 0x008fea000383ffff */
[----:B------:R-:W-:Y:S05]  /*a300*/  BRA `(.L_x_147) ;  /* 0xffffff7800087947 */ /* 0x000fea000383ffff */
.L_x_27:
[----:B--2---:R-:W-:-:S07]  /*a310*/  MOV R0, UR33 ;  /* 0x0000002100007c02 */ /* 0x004fce0008000f00 */
.L_x_148:
[----:B--2---:R2:W3:Y:S02]  /*a320*/  SYNCS.PHASECHK.TRANS64.TRYWAIT P0, [R0+URZ+0x40], R3 ;  /* 0x00004003000075a7 */ /* 0x0044e400080011ff */
[----:B---3--:R-:W-:Y:S05]  /*a330*/  @!P0 NANOSLEEP.SYNCS 0x989680 ;  /* 0x009896800000895d */ /* 0x008fea0003900000 */
[----:B------:R-:W3:Y:S02]  /*a340*/  @!P0 SYNCS.PHASECHK.TRANS64 P0, [R0+URZ+0x40], R3 ;  /* 0x00004003000085a7 */ /* 0x000ee400080010ff */
[----:B---3--:R-:W-:Y:S05]  /*a350*/  @!P0 BRA `(.L_x_148) ;  /* 0xfffffffc00f08947 */ /* 0x008fea000383ffff */
[----:B------:R-:W-:Y:S05]  /*a360*/  BRA `(.L_x_26) ;  /* 0xffffff7800587947 */ /* 0x000fea000383ffff */
.L_x_34:
[----:B-1----:R-:W-:-:S07]  /*a370*/  MOV R0, UR9 ;  /* 0x0000000900007c02 */ /* 0x002fce0008000f00 */
.L_x_149:
[----:B-1----:R1:W2:Y:S02]  /*a380*/  SYNCS.PHASECHK.TRANS64.TRYWAIT P0, [R0+URZ+0x40], R3 ;  /* 0x00004003000075a7 */ /* 0x0022a400080011ff */
[----:B--2---:R-:W-:Y:S05]  /*a390*/  @!P0 NANOSLEEP.SYNCS 0x989680 ;  /* 0x009896800000895d */ /* 0x004fea0003900000 */
[----:B------:R-:W2:Y:S02]  /*a3a0*/  @!P0 SYNCS.PHASECHK.TRANS64 P0, [R0+URZ+0x40], R3 ;  /* 0x00004003000085a7 */ /* 0x000ea400080010ff */
[----:B--2---:R-:W-:Y:S05]  /*a3b0*/  @!P0 BRA `(.L_x_149) ;  /* 0xfffffffc00f08947 */ /* 0x004fea000383ffff */
[----:B------:R-:W-:Y:S05]  /*a3c0*/  BRA `(.L_x_33) ;  /* 0xffffff7c00187947 */ /* 0x000fea000383ffff */
.L_x_39:
[----:B-1----:R1:W2:Y:S02]  /*a3d0*/  SYNCS.PHASECHK.TRANS64.TRYWAIT P0, [R3+URZ+0xd0], R0 ;  /* 0x0000d000030075a7 */ /* 0x0022a400080011ff */
[----:B--2---:R-:W-:Y:S05]  /*a3e0*/  @!P0 NANOSLEEP.SYNCS 0x989680 ;  /* 0x009896800000895d */ /* 0x004fea0003900000 */
[----:B------:R-:W2:Y:S02]  /*a3f0*/  @!P0 SYNCS.PHASECHK.TRANS64 P0, [R3+URZ+0xd0], R0 ;  /* 0x0000d000030085a7 */ /* 0x000ea400080010ff */
[----:B--2---:R-:W-:Y:S05]  /*a400*/  @!P0 BRA `(.L_x_39) ;  /* 0xfffffffc00f08947 */ /* 0x004fea000383ffff */
[----:B------:R-:W-:Y:S05]  /*a410*/  BRA `(.L_x_150) ;  /* 0xffffff7c00bc7947 */ /* 0x000fea000383ffff */
.L_x_43:
[----:B-1----:R-:W-:-:S07]  /*a420*/  MOV R0, UR4 ;  /* 0x0000000400007c02 */ /* 0x002fce0008000f00 */
.L_x_151:
[----:B-1----:R1:W2:Y:S02]  /*a430*/  SYNCS.PHASECHK.TRANS64.TRYWAIT P0, [R0+URZ], R3 ;  /* 0x00000003000075a7 */ /* 0x0022a400080011ff */
[----:B--2---:R-:W-:Y:S05]  /*a440*/  @!P0 NANOSLEEP.SYNCS 0x989680 ;  /* 0x009896800000895d */ /* 0x004fea0003900000 */
[----:B------:R-:W2:Y:S02]  /*a450*/  @!P0 SYNCS.PHASECHK.TRANS64 P0, [R0+URZ], R3 ;  /* 0x00000003000085a7 */ /* 0x000ea400080010ff */
[----:B--2---:R-:W-:Y:S05]  /*a460*/  @!P0 BRA `(.L_x_151) ;  /* 0xfffffffc00f08947 */ /* 0x004fea000383ffff */
[----:B------:R-:W-:Y:S05]  /*a470*/  BRA `(.L_x_152) ;  /* 0xffffff8400647947 */ /* 0x000fea000383ffff */
.L_x_44:
[----:B------:R-:W-:-:S07]  /*a480*/  MOV R0, UR5 ;  /* 0x0000000500007c02 */ /* 0x000fce0008000f00 */
.L_x_153:
[----:B-1----:R1:W2:Y:S02]  /*a490*/  SYNCS.PHASECHK.TRANS64.TRYWAIT P0, [R0+URZ], R3 ;  /* 0x00000003000075a7 */ /* 0x0022a400080011ff */
[----:B--2---:R-:W-:Y:S05]  /*a4a0*/  @!P0 NANOSLEEP.SYNCS 0x989680 ;  /* 0x009896800000895d */ /* 0x004fea0003900000 */
[----:B------:R-:W2:Y:S02]  /*a4b0*/  @!P0 SYNCS.PHASECHK.TRANS64 P0, [R0+URZ], R3 ;  /* 0x00000003000085a7 */ /* 0x000ea400080010ff */
[----:B--2---:R-:W-:Y:S05]  /*a4c0*/  @!P0 BRA `(.L_x_153) ;  /* 0xfffffffc00f08947 */ /* 0x004fea000383ffff */
[----:B------:R-:W-:Y:S05]  /*a4d0*/  BRA `(.L_x_154) ;  /* 0xffffff8400707947 */ /* 0x000fea000383ffff */
.L_x_45:
[----:B------:R-:W-:-:S07]  /*a4e0*/  MOV R0, UR5 ;  /* 0x0000000500007c02 */ /* 0x000fce0008000f00 */
.L_x_155:
[----:B-1----:R1:W2:Y:S02]  /*a4f0*/  SYNCS.PHASECHK.TRANS64.TRYWAIT P0, [R0+URZ], R3 ;  /* 0x00000003000075a7 */ /* 0x0022a400080011ff */
[----:B--2---:R-:W-:Y:S05]  /*a500*/  @!P0 NANOSLEEP.SYNCS 0x989680 ;  /* 0x009896800000895d */ /* 0x004fea0003900000 */
[----:B------:R-:W2:Y:S02]  /*a510*/  @!P0 SYNCS.PHASECHK.TRANS64 P0, [R0+URZ], R3 ;  /* 0x00000003000085a7 */ /* 0x000ea400080010ff */
[----:B--2---:R-:W-:Y:S05]  /*a520*/  @!P0 BRA `(.L_x_155) ;  /* 0xfffffffc00f08947 */ /* 0x004fea000383ffff */
[----:B------:R-:W-:Y:S05]  /*a530*/  BRA `(.L_x_156) ;  /* 0xffffff84007c7947 */ /* 0x000fea000383ffff */
.L_x_46:
[----:B------:R-:W-:-:S07]  /*a540*/  MOV R0, UR5 ;  /* 0x0000000500007c02 */ /* 0x000fce0008000f00 */
.L_x_157:
[----:B-1----:R1:W2:Y:S02]  /*a550*/  SYNCS.PHASECHK.TRANS64.TRYWAIT P0, [R0+URZ], R3 ;  /* 0x00000003000075a7 */ /* 0x0022a400080011ff */
[----:B--2---:R-:W-:Y:S05]  /*a560*/  @!P0 NANOSLEEP.SYNCS 0x989680 ;  /* 0x009896800000895d */ /* 0x004fea0003900000 */
[----:B------:R-:W2:Y:S02]  /*a570*/  @!P0 SYNCS.PHASECHK.TRANS64 P0, [R0+URZ], R3 ;  /* 0x00000003000085a7 */ /* 0x000ea400080010ff */
[----:B--2---:R-:W-:Y:S05]  /*a580*/  @!P0 BRA `(.L_x_157) ;  /* 0xfffffffc00f08947 */ /* 0x004fea000383ffff */
[----:B------:R-:W-:Y:S05]  /*a590*/  BRA `(.L_x_158) ;  /* 0xffffff8400887947 */ /* 0x000fea000383ffff */
.L_x_47:
[----:B------:R-:W-:-:S07]  /*a5a0*/  MOV R0, UR5 ;  /* 0x0000000500007c02 */ /* 0x000fce0008000f00 */
.L_x_159:
[----:B-1----:R1:W2:Y:S02]  /*a5b0*/  SYNCS.PHASECHK.TRANS64.TRYWAIT P0, [R0+URZ], R3 ;  /* 0x00000003000075a7 */ /* 0x0022a400080011ff */
[----:B--2---:R-:W-:Y:S05]  /*a5c0*/  @!P0 NANOSLEEP.SYNCS 0x989680 ;  /* 0x009896800000895d */ /* 0x004fea0003900000 */
[----:B------:R-:W2:Y:S02]  /*a5d0*/  @!P0 SYNCS.PHASECHK.TRANS64 P0, [R0+URZ], R3 ;  /* 0x00000003000085a7 */ /* 0x000ea400080010ff */
[----:B--2---:R-:W-:Y:S05]  /*a5e0*/  @!P0 BRA `(.L_x_159) ;  /* 0xfffffffc00f08947 */ /* 0x004fea000383ffff */
[----:B------:R-:W-:Y:S05]  /*a5f0*/  BRA `(.L_x_160) ;  /* 0xffffff8400947947 */ /* 0x000fea000383ffff */
.L_x_48:
[----:B------:R-:W-:-:S07]  /*a600*/  MOV R0, UR5 ;  /* 0x0000000500007c02 */ /* 0x000fce0008000f00 */
.L_x_161:
[----:B-1----:R1:W2:Y:S02]  /*a610*/  SYNCS.PHASECHK.TRANS64.TRYWAIT P0, [R0+URZ], R3 ;  /* 0x00000003000075a7 */ /* 0x0022a400080011ff */
[----:B--2---:R-:W-:Y:S05]  /*a620*/  @!P0 NANOSLEEP.SYNCS 0x989680 ;  /* 0x009896800000895d */ /* 0x004fea0003900000 */
[----:B------:R-:W2:Y:S02]  /*a630*/  @!P0 SYNCS.PHASECHK.TRANS64 P0, [R0+URZ], R3 ;  /* 0x00000003000085a7 */ /* 0x000ea400080010ff */
[----:B--2---:R-:W-:Y:S05]  /*a640*/  @!P0 BRA `(.L_x_161) ;  /* 0xfffffffc00f08947 */ /* 0x004fea000383ffff */
[----:B------:R-:W-:Y:S05]  /*a650*/  BRA `(.L_x_162) ;  /* 0xffffff8400a07947 */ /* 0x000fea000383ffff */
.L_x_49:
[----:B------:R-:W-:-:S07]  /*a660*/  MOV R0, UR5 ;  /* 0x0000000500007c02 */ /* 0x000fce0008000f00 */
.L_x_163:
[----:B-1----:R1:W2:Y:S02]  /*a670*/  SYNCS.PHASECHK.TRANS64.TRYWAIT P0, [R0+URZ], R3 ;  /* 0x00000003000075a7 */ /* 0x0022a400080011ff */
[----:B--2---:R-:W-:Y:S05]  /*a680*/  @!P0 NANOSLEEP.SYNCS 0x989680 ;  /* 0x009896800000895d */ /* 0x004fea0003900000 */
[----:B------:R-:W2:Y:S02]  /*a690*/  @!P0 SYNCS.PHASECHK.TRANS64 P0, [R0+URZ], R3 ;  /* 0x00000003000085a7 */ /* 0x000ea400080010ff */
[----:B--2---:R-:W-:Y:S05]  /*a6a0*/  @!P0 BRA `(.L_x_163) ;  /* 0xfffffffc00f08947 */ /* 0x004fea000383ffff */
[----:B------:R-:W-:Y:S05]  /*a6b0*/  BRA `(.L_x_164) ;  /* 0xffffff8400ac7947 */ /* 0x000fea000383ffff */
.L_x_52:
[----:B--2---:R2:W3:Y:S02]  /*a6c0*/  SYNCS.PHASECHK.TRANS64.TRYWAIT P0, [R2+URZ+0x130], R5 ;  /* 0x00013005020075a7 */ /* 0x0044e400080011ff */
[----:B---3--:R-:W-:Y:S05]  /*a6d0*/  @!P0 NANOSLEEP.SYNCS 0x989680 ;  /* 0x009896800000895d */ /* 0x008fea0003900000 */
[----:B------:R-:W3:Y:S02]  /*a6e0*/  @!P0 SYNCS.PHASECHK.TRANS64 P0, [R2+URZ+0x130], R5 ;  /* 0x00013005020085a7 */ /* 0x000ee400080010ff */
[----:B---3--:R-:W-:Y:S05]  /*a6f0*/  @!P0 BRA `(.L_x_52) ;  /* 0xfffffffc00f08947 */ /* 0x008fea000383ffff */
[----:B------:R-:W-:Y:S05]  /*a700*/  BRA `(.L_x_165) ;  /* 0xffffff8800087947 */ /* 0x000fea000383ffff */
.L_x_53:
[----:B------:R-:W-:-:S07]  /*a710*/  MOV R2, UR4 ;  /* 0x0000000400027c02 */ /* 0x000fce0008000f00 */
.L_x_166:
[----:B--2---:R2:W3:Y:S02]  /*a720*/  SYNCS.PHASECHK.TRANS64.TRYWAIT P0, [R2+URZ+0xe0], R5 ;  /* 0x0000e005020075a7 */ /* 0x0044e400080011ff */
[----:B---3--:R-:W-:Y:S05]  /*a730*/  @!P0 NANOSLEEP.SYNCS 0x989680 ;  /* 0x009896800000895d */ /* 0x008fea0003900000 */
[----:B------:R-:W3:Y:S02]  /*a740*/  @!P0 SYNCS.PHASECHK.TRANS64 P0, [R2+URZ+0xe0], R5 ;  /* 0x0000e005020085a7 */ /* 0x000ee400080010ff */
[----:B---3--:R-:W-:Y:S05]  /*a750*/  @!P0 BRA `(.L_x_166) ;  /* 0xfffffffc00f08947 */ /* 0x008fea000383ffff */
[----:B------:R-:W-:Y:S05]  /*a760*/  BRA `(.L_x_167) ;  /* 0xffffff8800187947 */ /* 0x000fea000383ffff */
.L_x_54:
[----:B--2---:R2:W3:Y:S02]  /*a770*/  SYNCS.PHASECHK.TRANS64.TRYWAIT P1, [R2+URZ+0xd0], R5 ;  /* 0x0000d005020075a7 */ /* 0x0044e400080211ff */
[----:B---3--:R-:W-:Y:S05]  /*a780*/  @!P1 NANOSLEEP.SYNCS 0x989680 ;  /* 0x009896800000995d */ /* 0x008fea0003900000 */
[----:B------:R-:W3:Y:S02]  /*a790*/  @!P1 SYNCS.PHASECHK.TRANS64 P1, [R2+URZ+0xd0], R5 ;  /* 0x0000d005020095a7 */ /* 0x000ee400080210ff */
[----:B---3--:R-:W-:Y:S05]  /*a7a0*/  @!P1 BRA `(.L_x_54) ;  /* 0xfffffffc00f09947 */ /* 0x008fea000383ffff */
[----:B------:R-:W-:Y:S05]  /*a7b0*/  BRA `(.L_x_168) ;  /* 0xffffff8800487947 */ /* 0x000fea000383ffff */
.L_x_57:
[----:B------:R-:W-:-:S07]  /*a7c0*/  MOV R0, UR4 ;  /* 0x0000000400007c02 */ /* 0x000fce0008000f00 */
.L_x_169:
[----:B--2---:R2:W3:Y:S02]  /*a7d0*/  SYNCS.PHASECHK.TRANS64.TRYWAIT P0, [R0+URZ+0xe0], R3 ;  /* 0x0000e003000075a7 */ /* 0x0044e400080011ff */
[----:B---3--:R-:W-:Y:S05]  /*a7e0*/  @!P0 NANOSLEEP.SYNCS 0x989680 ;  /* 0x009896800000895d */ /* 0x008fea0003900000 */
[----:B------:R-:W3:Y:S02]  /*a7f0*/  @!P0 SYNCS.PHASECHK.TRANS64 P0, [R0+URZ+0xe0], R3 ;  /* 0x0000e003000085a7 */ /* 0x000ee400080010ff */
[----:B---3--:R-:W-:Y:S05]  /*a800*/  @!P0 BRA `(.L_x_169) ;  /* 0xfffffffc00f08947 */ /* 0x008fea000383ffff */
[----:B------:R-:W-:Y:S05]  /*a810*/  BRA `(.L_x_56) ;  /* 0xffffff88009c7947 */ /* 0x000fea000383ffff */
.L_x_66:
[----:B--2---:R-:W-:-:S04]  /*a820*/  MOV R0, UR5 ;  /* 0x0000000500007c02 */ /* 0x004fc80008000f00 */
[----:B------:R2:W3:Y:S03]  /*a830*/  SYNCS.PHASECHK.TRANS64.TRYWAIT P0, [R0+URZ+0x8], R7 ;  /* 0x00000807000075a7 */ /* 0x0004e600080011ff */
[----:B---3--:R-:W-:Y:S05]  /*a840*/  @!P0 NANOSLEEP.SYNCS 0x989680 ;  /* 0x009896800000895d */ /* 0x008fea0003900000 */
[----:B------:R-:W3:Y:S02]  /*a850*/  @!P0 SYNCS.PHASECHK.TRANS64 P0, [R0+URZ+0x8], R7 ;  /* 0x00000807000085a7 */ /* 0x000ee400080010ff */
[----:B---3--:R-:W-:Y:S05]  /*a860*/  @!P0 BRA `(.L_x_66) ;  /* 0xfffffffc00ec8947 */ /* 0x008fea000383ffff */
[----:B------:R-:W-:Y:S05]  /*a870*/  BRA `(.L_x_65) ;  /* 0xffffff8c00507947 */ /* 0x000fea000383ffff */
.L_x_68:
[----:B------:R-:W-:Y:S01]  /*a880*/  BSSY B0, `(.L_x_170) ;  /* 0x0000006000007945 */ /* 0x000fe20003800000 */
[----:B------:R-:W-:-:S07]  /*a890*/  MOV R15, 0xffffffff ;  /* 0xffffffff000f7802 */ /* 0x000fce0000000f00 */
[----:B-12--5:R-:W-:Y:S05]  /*a8a0*/  WARPSYNC.COLLECTIVE R15, `(.L_x_171) ;  /* 0x000000000f0c7348 */ /* 0x026fea0003c00000 */
[----:B------:R-:W-:Y:S02]  /*a8b0*/  ELECT P6, UR79, PT ;  /* 0x00000000004f782f */ /* 0x000fe400038c0000 */
[----:B------:R-:W-:Y:S01]  /*a8c0*/  MOV R14, UR79 ;  /* 0x0000004f000e7c02 */ /* 0x000fe20008000f00 */
[----:B-12--5:R-:W-:Y:S10]  /*a8d0*/  ENDCOLLECTIVE ;  /* 0x000000000000791b */ /* 0x026ff40003800000 */
.L_x_171:
[----:B------:R-:W-:Y:S05]  /*a8e0*/  BSYNC B0 ;  /* 0x0000000000007941 */ /* 0x000fea0003800000 */
.L_x_170:
[----:B------:R-:W-:Y:S05]  /*a8f0*/  BRA `(.L_x_172) ;  /* 0xffffff8c00807947 */ /* 0x000fea000383ffff */
.L_x_70:
[----:B--2---:R-:W-:-:S04]  /*a900*/  MOV R0, UR5 ;  /* 0x0000000500007c02 */ /* 0x004fc80008000f00 */
[----:B------:R2:W3:Y:S03]  /*a910*/  SYNCS.PHASECHK.TRANS64.TRYWAIT P0, [R0+URZ+0x8], R5 ;  /* 0x00000805000075a7 */ /* 0x0004e600080011ff */
[----:B---3--:R-:W-:Y:S05]  /*a920*/  @!P0 NANOSLEEP.SYNCS 0x989680 ;  /* 0x009896800000895d */ /* 0x008fea0003900000 */
[----:B------:R-:W3:Y:S02]  /*a930*/  @!P0 SYNCS.PHASECHK.TRANS64 P0, [R0+URZ+0x8], R5 ;  /* 0x00000805000085a7 */ /* 0x000ee400080010ff */
[----:B---3--:R-:W-:Y:S05]  /*a940*/  @!P0 BRA `(.L_x_70) ;  /* 0xfffffffc00ec8947 */ /* 0x008fea000383ffff */
[----:B------:R-:W-:Y:S05]  /*a950*/  BRA `(.L_x_69) ;  /* 0xffffff8c00847947 */ /* 0x000fea000383ffff */
.L_x_71:
[----:B-1----:R1:W2:Y:S02]  /*a960*/  SYNCS.PHASECHK.TRANS64.TRYWAIT P0, [R0+URZ+0xd0], R5 ;  /* 0x0000d005000075a7 */ /* 0x0022a400080011ff */
[----:B--2---:R-:W-:Y:S05]  /*a970*/  @!P0 NANOSLEEP.SYNCS 0x989680 ;  /* 0x009896800000895d */ /* 0x004fea0003900000 */
[----:B------:R-:W2:Y:S02]  /*a980*/  @!P0 SYNCS.PHASECHK.TRANS64 P0, [R0+URZ+0xd0], R5 ;  /* 0x0000d005000085a7 */ /* 0x000ea400080010ff */
[----:B--2---:R-:W-:Y:S05]  /*a990*/  @!P0 BRA `(.L_x_71) ;  /* 0xfffffffc00f08947 */ /* 0x004fea000383ffff */
[----:B------:R-:W-:Y:S05]  /*a9a0*/  BRA `(.L_x_173) ;  /* 0xffffff9000707947 */ /* 0x000fea000383ffff */
.L_x_73:
[----:B------:R-:W-:-:S07]  /*a9b0*/  MOV R0, UR31 ;  /* 0x0000001f00007c02 */ /* 0x000fce0008000f00 */
.L_x_174:
[----:B-1----:R1:W2:Y:S02]  /*a9c0*/  SYNCS.PHASECHK.TRANS64.TRYWAIT P0, [R0+URZ+0x110], R5 ;  /* 0x00011005000075a7 */ /* 0x0022a400080011ff */
[----:B--2---:R-:W-:Y:S05]  /*a9d0*/  @!P0 NANOSLEEP.SYNCS 0x989680 ;  /* 0x009896800000895d */ /* 0x004fea0003900000 */
[----:B------:R-:W2:Y:S02]  /*a9e0*/  @!P0 SYNCS.PHASECHK.TRANS64 P0, [R0+URZ+0x110], R5 ;  /* 0x00011005000085a7 */ /* 0x000ea400080010ff */
[----:B--2---:R-:W-:Y:S05]  /*a9f0*/  @!P0 BRA `(.L_x_174) ;  /* 0xfffffffc00f08947 */ /* 0x004fea000383ffff */
[----:B------:R-:W-:Y:S05]  /*aa00*/  BRA `(.L_x_175) ;  /* 0xffffff9000bc7947 */ /* 0x000fea000383ffff */
.L_x_76:
[----:B------:R-:W-:Y:S07]  /*aa10*/  MOV R0, UR5 ;  /* 0x0000000500007c02 */ /* 0x000fee0008000f00 */
.L_x_176:
[----:B-1----:R1:W2:Y:S02]  /*aa20*/  SYNCS.PHASECHK.TRANS64.TRYWAIT P0, [R0+URZ], R5 ;  /* 0x00000005000075a7 */ /* 0x0022a400080011ff */
[----:B--2---:R-:W-:Y:S05]  /*aa30*/  @!P0 NANOSLEEP.SYNCS 0x989680 ;  /* 0x009896800000895d */ /* 0x004fea0003900000 */
[----:B------:R-:W2:Y:S02]  /*aa40*/  @!P0 SYNCS.PHASECHK.TRANS64 P0, [R0+URZ], R5 ;  /* 0x00000005000085a7 */ /* 0x000ea400080010ff */
[----:B--2---:R-:W-:Y:S05]  /*aa50*/  @!P0 BRA `(.L_x_176) ;  /* 0xfffffffc00f08947 */ /* 0x004fea000383ffff */
[----:B------:R-:W-:Y:S05]  /*aa60*/  BRA `(.L_x_75) ;  /* 0xffffff9000d07947 */ /* 0x000fea000383ffff */
.L_x_80:
[----:B-1----:R-:W-:-:S07]  /*aa70*/  MOV R0, UR4 ;  /* 0x0000000400007c02 */ /* 0x002fce0008000f00 */
.L_x_177:
[----:B-1----:R1:W2:Y:S02]  /*aa80*/  SYNCS.PHASECHK.TRANS64.TRYWAIT P0, [R0+URZ], R3 ;  /* 0x00000003000075a7 */ /* 0x0022a400080011ff */
[----:B--2---:R-:W-:Y:S05]  /*aa90*/  @!P0 NANOSLEEP.SYNCS 0x989680 ;  /* 0x009896800000895d */ /* 0x004fea0003900000 */
[----:B------:R-:W2:Y:S02]  /*aaa0*/  @!P0 SYNCS.PHASECHK.TRANS64 P0, [R0+URZ], R3 ;  /* 0x00000003000085a7 */ /* 0x000ea400080010ff */
[----:B--2---:R-:W-:Y:S05]  /*aab0*/  @!P0 BRA `(.L_x_177) ;  /* 0xfffffffc00f08947 */ /* 0x004fea000383ffff */
[----:B------:R-:W-:Y:S05]  /*aac0*/  BRA `(.L_x_178) ;  /* 0xffffff9400c47947 */ /* 0x000fea000383ffff */
.L_x_81:
[----:B------:R-:W-:-:S07]  /*aad0*/  MOV R0, UR5 ;  /* 0x0000000500007c02 */ /* 0x000fce0008000f00 */
.L_x_179:
[----:B-1----:R1:W2:Y:S02]  /*aae0*/  SYNCS.PHASECHK.TRANS64.TRYWAIT P0, [R0+URZ], R3 ;  /* 0x00000003000075a7 */ /* 0x0022a400080011ff */
[----:B--2---:R-:W-:Y:S05]  /*aaf0*/  @!P0 NANOSLEEP.SYNCS 0x989680 ;  /* 0x009896800000895d */ /* 0x004fea0003900000 */
[----:B------:R-:W2:Y:S02]  /*ab00*/  @!P0 SYNCS.PHASECHK.TRANS64 P0, [R0+URZ], R3 ;  /* 0x00000003000085a7 */ /* 0x000ea400080010ff */
[----:B--2---:R-:W-:Y:S05]  /*ab10*/  @!P0 BRA `(.L_x_179) ;  /* 0xfffffffc00f08947 */ /* 0x004fea000383ffff */
[----:B------:R-:W-:Y:S05]  /*ab20*/  BRA `(.L_x_180) ;  /* 0xffffff9400d07947 */ /* 0x000fea000383ffff */
.L_x_82:
[----:B------:R-:W-:-:S07]  /*ab30*/  MOV R0, UR5 ;  /* 0x0000000500007c02 */ /* 0x000fce0008000f00 */
.L_x_181:
[----:B-1----:R1:W2:Y:S02]  /*ab40*/  SYNCS.PHASECHK.TRANS64.TRYWAIT P0, [R0+URZ], R3 ;  /* 0x00000003000075a7 */ /* 0x0022a400080011ff */
[----:B--2---:R-:W-:Y:S05]  /*ab50*/  @!P0 NANOSLEEP.SYNCS 0x989680 ;  /* 0x009896800000895d */ /* 0x004fea0003900000 */
[----:B------:R-:W2:Y:S02]  /*ab60*/  @!P0 SYNCS.PHASECHK.TRANS64 P0, [R0+URZ], R3 ;  /* 0x00000003000085a7 */ /* 0x000ea400080010ff */
[----:B--2---:R-:W-:Y:S05]  /*ab70*/  @!P0 BRA `(.L_x_181) ;  /* 0xfffffffc00f08947 */ /* 0x004fea000383ffff */
[----:B------:R-:W-:Y:S05]  /*ab80*/  BRA `(.L_x_182) ;  /* 0xffffff9400dc7947 */ /* 0x000fea000383ffff */
.L_x_85:
[----:B------:R-:W-:-:S07]  /*ab90*/  MOV R0, UR26 ;  /* 0x0000001a00007c02 */ /* 0x000fce0008000f00 */
.L_x_183:
[----:B-1----:R1:W2:Y:S02]  /*aba0*/  SYNCS.PHASECHK.TRANS64.TRYWAIT P1, [R0+URZ+0x150], R3 ;  /* 0x00015003000075a7 */ /* 0x0022a400080211ff */
[----:B--2---:R-:W-:Y:S05]  /*abb0*/  @!P1 NANOSLEEP.SYNCS 0x989680 ;  /* 0x009896800000995d */ /* 0x004fea0003900000 */
[----:B------:R-:W2:Y:S02]  /*abc0*/  @!P1 SYNCS.PHASECHK.TRANS64 P1, [R0+URZ+0x150], R3 ;  /* 0x00015003000095a7 */ /* 0x000ea400080210ff */
[----:B--2---:R-:W-:Y:S05]  /*abd0*/  @!P1 BRA `(.L_x_183) ;  /* 0xfffffffc00f09947 */ /* 0x004fea000383ffff */
[----:B------:R-:W-:Y:S05]  /*abe0*/  BRA `(.L_x_184) ;  /* 0xffffff9800287947 */ /* 0x000fea000383ffff */
.L_x_90:
[----:B--2---:R2:W3:Y:S02]  /*abf0*/  SYNCS.PHASECHK.TRANS64.TRYWAIT P0, [R8+URZ+0xd0], R5 ;  /* 0x0000d005080075a7 */ /* 0x0044e400080011ff */
[----:B---3--:R-:W-:Y:S05]  /*ac00*/  @!P0 NANOSLEEP.SYNCS 0x989680 ;  /* 0x009896800000895d */ /* 0x008fea0003900000 */
[----:B------:R-:W3:Y:S02]  /*ac10*/  @!P0 SYNCS.PHASECHK.TRANS64 P0, [R8+URZ+0xd0], R5 ;  /* 0x0000d005080085a7 */ /* 0x000ee400080010ff */
[----:B---3--:R-:W-:Y:S05]  /*ac20*/  @!P0 BRA `(.L_x_90) ;  /* 0xfffffffc00f08947 */ /* 0x008fea000383ffff */
[----:B------:R-:W-:Y:S05]  /*ac30*/  BRA `(.L_x_185) ;  /* 0xffffff9c006c7947 */ /* 0x000fea000383ffff */
.L_x_93:
[----:B------:R-:W-:Y:S07]  /*ac40*/  MOV R0, UR21 ;  /* 0x0000001500007c02 */ /* 0x000fee0008000f00 */
.L_x_186:
[----:B--2---:R2:W3:Y:S02]  /*ac50*/  SYNCS.PHASECHK.TRANS64.TRYWAIT P1, [R0+URZ+0xc8], R5 ;  /* 0x0000c805000075a7 */ /* 0x0044e400080211ff */
[----:B---3--:R-:W-:Y:S05]  /*ac60*/  @!P1 NANOSLEEP.SYNCS 0x989680 ;  /* 0x009896800000995d */ /* 0x008fea0003900000 */
[----:B------:R-:W3:Y:S02]  /*ac70*/  @!P1 SYNCS.PHASECHK.TRANS64 P1, [R0+URZ+0xc8], R5 ;  /* 0x0000c805000095a7 */ /* 0x000ee400080210ff */
[----:B---3--:R-:W-:Y:S05]  /*ac80*/  @!P1 BRA `(.L_x_186) ;  /* 0xfffffffc00f09947 */ /* 0x008fea000383ffff */
[----:B------:R-:W-:Y:S05]  /*ac90*/  BRA `(.L_x_92) ;  /* 0xffffffa000e87947 */ /* 0x000fea000383ffff */
.L_x_96:
[----:B--2---:R-:W-:Y:S07]  /*aca0*/  MOV R5, UR21 ;  /* 0x0000001500057c02 */ /* 0x004fee0008000f00 */
.L_x_187:
[----:B--2---:R2:W3:Y:S02]  /*acb0*/  SYNCS.PHASECHK.TRANS64.TRYWAIT P0, [R5+URZ+0xa0], R4 ;  /* 0x0000a004050075a7 */ /* 0x0044e400080011ff */
[----:B---3--:R-:W-:Y:S05]  /*acc0*/  @!P0 NANOSLEEP.SYNCS 0x989680 ;  /* 0x009896800000895d */ /* 0x008fea0003900000 */
[----:B------:R-:W3:Y:S02]  /*acd0*/  @!P0 SYNCS.PHASECHK.TRANS64 P0, [R5+URZ+0xa0], R4 ;  /* 0x0000a004050085a7 */ /* 0x000ee400080010ff */
[----:B---3--:R-:W-:Y:S05]  /*ace0*/  @!P0 BRA `(.L_x_187) ;  /* 0xfffffffc00f08947 */ /* 0x008fea000383ffff */
[----:B------:R-:W-:Y:S05]  /*acf0*/  BRA `(.L_x_188) ;  /* 0xffffffa400407947 */ /* 0x000fea000383ffff */
.L_x_97:
[----:B------:R-:W-:Y:S07]  /*ad00*/  MOV R5, UR21 ;  /* 0x0000001500057c02 */ /* 0x000fee0008000f00 */
.L_x_189:
[----:B--2---:R2:W3:Y:S02]  /*ad10*/  SYNCS.PHASECHK.TRANS64.TRYWAIT P0, [R5+URZ+0xa8], R4 ;  /* 0x0000a804050075a7 */ /* 0x0044e400080011ff */
[----:B---3--:R-:W-:Y:S05]  /*ad20*/  @!P0 NANOSLEEP.SYNCS 0x989680 ;  /* 0x009896800000895d */ /* 0x008fea0003900000 */
[----:B------:R-:W3:Y:S02]  /*ad30*/  @!P0 SYNCS.PHASECHK.TRANS64 P0, [R5+URZ+0xa8], R4 ;  /* 0x0000a804050085a7 */ /* 0x000ee400080010ff */
[----:B---3--:R-:W-:Y:S05]  /*ad40*/  @!P0 BRA `(.L_x_189) ;  /* 0xfffffffc00f08947 */ /* 0x008fea000383ffff */
[----:B------:R-:W-:Y:S05]  /*ad50*/  BRA `(.L_x_190) ;  /* 0xffffffa400987947 */ /* 0x000fea000383ffff */
.L_x_98:
[----:B--2---:R-:W-:Y:S07]  /*ad60*/  MOV R5, UR21 ;  /* 0x0000001500057c02 */ /* 0x004fee0008000f00 */
.L_x_191:
[----:B--2---:R2:W3:Y:S02]  /*ad70*/  SYNCS.PHASECHK.TRANS64.TRYWAIT P0, [R5+URZ+0xb0], R4 ;  /* 0x0000b004050075a7 */ /* 0x0044e400080011ff */
[----:B---3--:R-:W-:Y:S05]  /*ad80*/  @!P0 NANOSLEEP.SYNCS 0x989680 ;  /* 0x009896800000895d */ /* 0x008fea0003900000 */
[----:B------:R-:W3:Y:S02]  /*ad90*/  @!P0 SYNCS.PHASECHK.TRANS64 P0, [R5+URZ+0xb0], R4 ;  /* 0x0000b004050085a7 */ /* 0x000ee400080010ff */
[----:B---3--:R-:W-:Y:S05]  /*ada0*/  @!P0 BRA `(.L_x_191) ;  /* 0xfffffffc00f08947 */ /* 0x008fea000383ffff */
[----:B------:R-:W-:Y:S05]  /*adb0*/  BRA `(.L_x_192) ;  /* 0xffffffa400f47947 */ /* 0x000fea000383ffff */
.L_x_99:
[----:B--2---:R-:W-:Y:S07]  /*adc0*/  MOV R5, UR21 ;  /* 0x0000001500057c02 */ /* 0x004fee0008000f00 */
.L_x_193:
[----:B--2---:R2:W3:Y:S02]  /*add0*/  SYNCS.PHASECHK.TRANS64.TRYWAIT P0, [R5+URZ+0xb8], R4 ;  /* 0x0000b804050075a7 */ /* 0x0044e400080011ff */
[----:B---3--:R-:W-:Y:S05]  /*ade0*/  @!P0 NANOSLEEP.SYNCS 0x989680 ;  /* 0x009896800000895d */ /* 0x008fea0003900000 */
[----:B------:R-:W3:Y:S02]  /*adf0*/  @!P0 SYNCS.PHASECHK.TRANS64 P0, [R5+URZ+0xb8], R4 ;  /* 0x0000b804050085a7 */ /* 0x000ee400080010ff */
[----:B---3--:R-:W-:Y:S05]  /*ae00*/  @!P0 BRA `(.L_x_193) ;  /* 0xfffffffc00f08947 */ /* 0x008fea000383ffff */
[----:B------:R-:W-:Y:S05]  /*ae10*/  BRA `(.L_x_194) ;  /* 0xffffffa800587947 */ /* 0x000fea000383ffff */
.L_x_101:
[----:B------:R-:W-:-:S07]  /*ae20*/  MOV R0, UR21 ;  /* 0x0000001500007c02 */ /* 0x000fce0008000f00 */
.L_x_195:
[----:B--2---:R2:W3:Y:S02]  /*ae30*/  SYNCS.PHASECHK.TRANS64.TRYWAIT P0, [R0+URZ+0xa0], R3 ;  /* 0x0000a003000075a7 */ /* 0x0044e400080011ff */
[----:B---3--:R-:W-:Y:S05]  /*ae40*/  @!P0 NANOSLEEP.SYNCS 0x989680 ;  /* 0x009896800000895d */ /* 0x008fea0003900000 */
[----:B------:R-:W3:Y:S02]  /*ae50*/  @!P0 SYNCS.PHASECHK.TRANS64 P0, [R0+URZ+0xa0], R3 ;  /* 0x0000a003000085a7 */ /* 0x000ee400080010ff */
[----:B---3--:R-:W-:Y:S05]  /*ae60*/  @!P0 BRA `(.L_x_195) ;  /* 0xfffffffc00f08947 */ /* 0x008fea000383ffff */
[----:B------:R-:W-:Y:S05]  /*ae70*/  BRA `(.L_x_196) ;  /* 0xffffffa800e47947 */ /* 0x000fea000383ffff */
.L_x_102:
[----:B--2---:R-:W-:-:S07]  /*ae80*/  MOV R0, UR21 ;  /* 0x0000001500007c02 */ /* 0x004fce0008000f00 */
.L_x_197:
[----:B--2---:R2:W3:Y:S02]  /*ae90*/  SYNCS.PHASECHK.TRANS64.TRYWAIT P0, [R0+URZ+0xa8], R3 ;  /* 0x0000a803000075a7 */ /* 0x0044e400080011ff */
[----:B---3--:R-:W-:Y:S05]  /*aea0*/  @!P0 NANOSLEEP.SYNCS 0x989680 ;  /* 0x009896800000895d */ /* 0x008fea0003900000 */
[----:B------:R-:W3:Y:S02]  /*aeb0*/  @!P0 SYNCS.PHASECHK.TRANS64 P0, [R0+URZ+0xa8], R3 ;  /* 0x0000a803000085a7 */ /* 0x000ee400080010ff */
[----:B---3--:R-:W-:Y:S05]  /*aec0*/  @!P0 BRA `(.L_x_197) ;  /* 0xfffffffc00f08947 */ /* 0x008fea000383ffff */
[----:B------:R-:W-:Y:S05]  /*aed0*/  BRA `(.L_x_198) ;  /* 0xffffffa800d47947 */ /* 0x000fea000383ffff */
.L_x_103:
[----:B--2---:R-:W-:-:S07]  /*aee0*/  MOV R0, UR21 ;  /* 0x0000001500007c02 */ /* 0x004fce0008000f00 */
.L_x_199:
[----:B--2---:R2:W3:Y:S02]  /*aef0*/  SYNCS.PHASECHK.TRANS64.TRYWAIT P0, [R0+URZ+0xb0], R3 ;  /* 0x0000b003000075a7 */ /* 0x0044e400080011ff */
[----:B---3--:R-:W-:Y:S05]  /*af00*/  @!P0 NANOSLEEP.SYNCS 0x989680 ;  /* 0x009896800000895d */ /* 0x008fea0003900000 */
[----:B------:R-:W3:Y:S02]  /*af10*/  @!P0 SYNCS.PHASECHK.TRANS64 P0, [R0+URZ+0xb0], R3 ;  /* 0x0000b003000085a7 */ /* 0x000ee400080010ff */
[----:B---3--:R-:W-:Y:S05]  /*af20*/  @!P0 BRA `(.L_x_199) ;  /* 0xfffffffc00f08947 */ /* 0x008fea000383ffff */
[----:B------:R-:W-:Y:S05]  /*af30*/  BRA `(.L_x_200) ;  /* 0xffffffa800c47947 */ /* 0x000fea000383ffff */
.L_x_105:
[----:B-1----:R1:W2:Y:S02]  /*af40*/  SYNCS.PHASECHK.TRANS64.TRYWAIT P0, [R3+URZ+0xd0], R0 ;  /* 0x0000d000030075a7 */ /* 0x0022a400080011ff */
[----:B--2---:R-:W-:Y:S05]  /*af50*/  @!P0 NANOSLEEP.SYNCS 0x989680 ;  /* 0x009896800000895d */ /* 0x004fea0003900000 */
[----:B------:R-:W2:Y:S02]  /*af60*/  @!P0 SYNCS.PHASECHK.TRANS64 P0, [R3+URZ+0xd0], R0 ;  /* 0x0000d000030085a7 */ /* 0x000ea400080010ff */
[----:B--2---:R-:W-:Y:S05]  /*af70*/  @!P0 BRA `(.L_x_105) ;  /* 0xfffffffc00f08947 */ /* 0x004fea000383ffff */
[----:B------:R-:W-:Y:S05]  /*af80*/  BRA `(.L_x_201) ;  /* 0xffffffac00887947 */ /* 0x000fea000383ffff */
.L_x_116:
[----:B--2---:R2:W1:Y:S02]  /*af90*/  SYNCS.PHASECHK.TRANS64.TRYWAIT P1, [R5+URZ+0x80], R2 ;  /* 0x00008002050075a7 */ /* 0x00446400080211ff */
[----:B-1----:R-:W-:Y:S05]  /*afa0*/  @!P1 NANOSLEEP.SYNCS 0x989680 ;  /* 0x009896800000995d */ /* 0x002fea0003900000 */
[----:B------:R-:W1:Y:S02]  /*afb0*/  @!P1 SYNCS.PHASECHK.TRANS64 P1, [R5+URZ+0x80], R2 ;  /* 0x00008002050095a7 */ /* 0x000e6400080210ff */
[----:B-1----:R-:W-:Y:S05]  /*afc0*/  @!P1 BRA `(.L_x_116) ;  /* 0xfffffffc00f09947 */ /* 0x002fea000383ffff */
[----:B------:R-:W-:Y:S05]  /*afd0*/  BRA `(.L_x_115) ;  /* 0xffffffb800fc7947 */ /* 0x000fea000383ffff */
.L_x_118:
[----:B-1----:R1:W4:Y:S02]  /*afe0*/  SYNCS.PHASECHK.TRANS64.TRYWAIT P0, [R90+URZ+0xf0], R7 ;  /* 0x0000f0075a0075a7 */ /* 0x00232400080011ff */
[----:B----4-:R-:W-:Y:S05]  /*aff0*/  @!P0 NANOSLEEP.SYNCS 0x989680 ;  /* 0x009896800000895d */ /* 0x010fea0003900000 */
[----:B------:R-:W4:Y:S02]  /*b000*/  @!P0 SYNCS.PHASECHK.TRANS64 P0, [R90+URZ+0xf0], R7 ;  /* 0x0000f0075a0085a7 */ /* 0x000f2400080010ff */
[----:B----4-:R-:W-:Y:S05]  /*b010*/  @!P0 BRA `(.L_x_118) ;  /* 0xfffffffc00f08947 */ /* 0x010fea000383ffff */
[----:B------:R-:W-:Y:S05]  /*b020*/  BRA `(.L_x_117) ;  /* 0xffffffbc004c7947 */ /* 0x000fea000383ffff */
.L_x_126:
[----:B---3--:R3:W4:Y:S02]  /*b030*/  SYNCS.PHASECHK.TRANS64.TRYWAIT P0, [R103+URZ+0x80], R4 ;  /* 0x00008004670075a7 */ /* 0x00872400080011ff */
[----:B----4-:R-:W-:Y:S05]  /*b040*/  @!P0 NANOSLEEP.SYNCS 0x989680 ;  /* 0x009896800000895d */ /* 0x010fea0003900000 */
[----:B------:R-:W4:Y:S02]  /*b050*/  @!P0 SYNCS.PHASECHK.TRANS64 P0, [R103+URZ+0x80], R4 ;  /* 0x00008004670085a7 */ /* 0x000f2400080010ff */
[----:B----4-:R-:W-:Y:S05]  /*b060*/  @!P0 BRA `(.L_x_126) ;  /* 0xfffffffc00f08947 */ /* 0x010fea000383ffff */
[----:B------:R-:W-:Y:S05]  /*b070*/  BRA `(.L_x_125) ;  /* 0xffffffc800547947 */ /* 0x000fea000383ffff */
.L_x_134:
[----:B---3--:R3:W4:Y:S02]  /*b080*/  SYNCS.PHASECHK.TRANS64.TRYWAIT P0, [R103+URZ+0x80], R4 ;  /* 0x00008004670075a7 */ /* 0x00872400080011ff */
[----:B----4-:R-:W-:Y:S05]  /*b090*/  @!P0 NANOSLEEP.SYNCS 0x989680 ;  /* 0x009896800000895d */ /* 0x010fea0003900000 */
[----:B------:R-:W4:Y:S02]  /*b0a0*/  @!P0 SYNCS.PHASECHK.TRANS64 P0, [R103+URZ+0x80], R4 ;  /* 0x00008004670085a7 */ /* 0x000f2400080010ff */
[----:B----4-:R-:W-:Y:S05]  /*b0b0*/  @!P0 BRA `(.L_x_134) ;  /* 0xfffffffc00f08947 */ /* 0x010fea000383ffff */
[----:B------:R-:W-:Y:S05]  /*b0c0*/  BRA `(.L_x_133) ;  /* 0xffffffd400a47947 */ /* 0x000fea000383ffff */
.L_x_142:
[----:B---3--:R3:W4:Y:S02]  /*b0d0*/  SYNCS.PHASECHK.TRANS64.TRYWAIT P0, [R102+URZ+0x80], R3 ;  /* 0x00008003660075a7 */ /* 0x00872400080011ff */
[----:B----4-:R-:W-:Y:S05]  /*b0e0*/  @!P0 NANOSLEEP.SYNCS 0x989680 ;  /* 0x009896800000895d */ /* 0x010fea0003900000 */
[----:B------:R-:W4:Y:S02]  /*b0f0*/  @!P0 SYNCS.PHASECHK.TRANS64 P0, [R102+URZ+0x80], R3 ;  /* 0x00008003660085a7 */ /* 0x000f2400080010ff */
[----:B----4-:R-:W-:Y:S05]  /*b100*/  @!P0 BRA `(.L_x_142) ;  /* 0xfffffffc00f08947 */ /* 0x010fea000383ffff */
[----:B------:R-:W-:Y:S05]  /*b110*/  BRA `(.L_x_141) ;  /* 0xffffffe000fc7947 */ /* 0x000fea000383ffff */
        .weak           $__internal_0_$__cuda_sm10x_tcgen05_guardrail_trap_col_being_dealloced_not_returned_by_alloc
        .type           $__internal_0_$__cuda_sm10x_tcgen05_guardrail_trap_col_being_dealloced_not_returned_by_alloc,@function
        .size           $__internal_0_$__cuda_sm10x_tcgen05_guardrail_trap_col_being_dealloced_not_returned_by_alloc,($__internal_1_$__cuda_sm10x_tcgen05_guardrail_trap_phase_invalid_during_alloc - $__internal_0_$__cuda_sm10x_tcgen05_guardrail_trap_col_being_dealloced_not_returned_by_alloc)
$__internal_0_$__cuda_sm10x_tcgen05_guardrail_trap_col_being_dealloced_not_returned_by_alloc:
[----:B------:R-:W-:Y:S05]  /*b120*/  BPT.TRAP 0x1 ;  /* 0x000000040000795c */ /* 0x000fea0000300000 */
[----:B------:R-:W-:-:S04]  /*b130*/  HFMA2 R3, -RZ, RZ, 0, 0 ;  /* 0x00000000ff037431 */ /* 0x000fc800000001ff */
[----:B------:R-:W-:Y:S05]  /*b140*/  RET.REL.NODEC R2 `(_ZN7cutlass13device_kernelINS_4gemm6kernel13GemmUniversalIN4cute5tupleIJiiiiEEENS1_10collective13CollectiveMmaINS1_35MainloopSm100TmaUmmaWarpSpecializedILi8ELi2ELi4ENS5_IJNS4_1CILi8EEENSA_ILi1EEESC_EEEEENS5_IJNSA_ILi128EEENSA_ILi256EEESF_EEENS_12float_e4m3_tENS5_IJlSC_lEEESI_SJ_NS4_8TiledMMAINS4_8MMA_AtomIJNS4_10MMA_TraitsINS4_25SM100_MMA_F8F6F4_2x1SM_SSEJSI_SI_fSF_SG_NS4_17integral_constantINS4_4UMMA5MajorELSQ_0EEESR_NSO_INSP_7ScaleInELSS_0EEEST_EEEEEENS4_6LayoutINS5_IJSC_SC_SC_EEENS5_IJNSA_ILi0EEESY_SY_EEEEENS5_IJNS4_10UnderscoreES11_S11_EEEEENS4_18SM100_TMA_2SM_LOADENS4_14ComposedLayoutINS4_7SwizzleILi3ELi4ELi3EEENS4_18smem_ptr_flag_bitsILi8EEENSW_INS5_IJSB_SF_EEENS5_IJSF_SC_EEEEEEEvNS4_8identityENS4_28SM100_TMA_2SM_LOAD_MULTICASTES1D_vS1E_EENS_8epilogue10collective18CollectiveEpilogueINS1H_23Sm100TmaWarpSpecializedILi4ELi2ELi32ELb0ELb0EEEJNS5_IJNSA_ILi64EEESG_SF_EEENS5_IJNSW_IS1M_SC_EENSW_INS5_IJNSA_ILi32EEENSA_ILi2EEEEEENS5_IJSC_SF_EEEEEEEESI_SJ_SI_SJ_NS1H_6fusion15FusionCallbacksIS1L_NS1V_17LinearCombinationISI_fSI_fLNS_15FloatRoundStyleE2EEES1N_S1U_JEEENS4_5SM1004TMEM4LOAD26SM100_TMEM_LOAD_32dp32b32xENS4_13SM90_TMA_LOADENS15_INS16_ILi1ELi4ELi3EEES19_NSW_INS5_IJSB_S1P_EEENS5_IJS1P_SC_EEEEEEENS4_39AutoVectorizingCopyWithAssumedAlignmentILi128EEENS4_14SM90_TMA_STOREES2A_S2C_S2C_EEEvvEEEEvNT_6ParamsE) ;  /* 0xffffff4c02ac7950 */ /* 0x000fea0003c3ffff */
        .weak           $__internal_1_$__cuda_sm10x_tcgen05_guardrail_trap_phase_invalid_during_alloc
        .type           $__internal_1_$__cuda_sm10x_tcgen05_guardrail_trap_phase_invalid_during_alloc,@function
        .size           $__internal_1_$__cuda_sm10x_tcgen05_guardrail_trap_phase_invalid_during_alloc,($__internal_2_$__cuda_sm10x_tcgen05_guardrail_trap_unallocated_columns_being_dealloced - $__internal_1_$__cuda_sm10x_tcgen05_guardrail_trap_phase_invalid_during_alloc)
$__internal_1_$__cuda_sm10x_tcgen05_guardrail_trap_phase_invalid_during_alloc:
[----:B------:R-:W-:Y:S05]  /*b150*/  BPT.TRAP 0x1 ;  /* 0x000000040000795c */ /* 0x000fea0000300000 */
[----:B------:R-:W-:-:S04]  /*b160*/  MOV R5, 0x0 ;  /* 0x0000000000057802 */ /* 0x000fc80000000f00 */
[----:B------:R-:W-:Y:S05]  /*b170*/  RET.REL.NODEC R4 `(_ZN7cutlass13device_kernelINS_4gemm6kernel13GemmUniversalIN4cute5tupleIJiiiiEEENS1_10collective13CollectiveMmaINS1_35MainloopSm100TmaUmmaWarpSpecializedILi8ELi2ELi4ENS5_IJNS4_1CILi8EEENSA_ILi1EEESC_EEEEENS5_IJNSA_ILi128EEENSA_ILi256EEESF_EEENS_12float_e4m3_tENS5_IJlSC_lEEESI_SJ_NS4_8TiledMMAINS4_8MMA_AtomIJNS4_10MMA_TraitsINS4_25SM100_MMA_F8F6F4_2x1SM_SSEJSI_SI_fSF_SG_NS4_17integral_constantINS4_4UMMA5MajorELSQ_0EEESR_NSO_INSP_7ScaleInELSS_0EEEST_EEEEEENS4_6LayoutINS5_IJSC_SC_SC_EEENS5_IJNSA_ILi0EEESY_SY_EEEEENS5_IJNS4_10UnderscoreES11_S11_EEEEENS4_18SM100_TMA_2SM_LOADENS4_14ComposedLayoutINS4_7SwizzleILi3ELi4ELi3EEENS4_18smem_ptr_flag_bitsILi8EEENSW_INS5_IJSB_SF_EEENS5_IJSF_SC_EEEEEEEvNS4_8identityENS4_28SM100_TMA_2SM_LOAD_MULTICASTES1D_vS1E_EENS_8epilogue10collective18CollectiveEpilogueINS1H_23Sm100TmaWarpSpecializedILi4ELi2ELi32ELb0ELb0EEEJNS5_IJNSA_ILi64EEESG_SF_EEENS5_IJNSW_IS1M_SC_EENSW_INS5_IJNSA_ILi32EEENSA_ILi2EEEEEENS5_IJSC_SF_EEEEEEEESI_SJ_SI_SJ_NS1H_6fusion15FusionCallbacksIS1L_NS1V_17LinearCombinationISI_fSI_fLNS_15FloatRoundStyleE2EEES1N_S1U_JEEENS4_5SM1004TMEM4LOAD26SM100_TMEM_LOAD_32dp32b32xENS4_13SM90_TMA_LOADENS15_INS16_ILi1ELi4ELi3EEES19_NSW_INS5_IJSB_S1P_EEENS5_IJS1P_SC_EEEEEEENS4_39AutoVectorizingCopyWithAssumedAlignmentILi128EEENS4_14SM90_TMA_STOREES2A_S2C_S2C_EEEvvEEEEvNT_6ParamsE) ;  /* 0xffffff4c04a07950 */ /* 0x000fea0003c3ffff */
        .weak           $__internal_2_$__cuda_sm10x_tcgen05_guardrail_trap_unallocated_columns_being_dealloced
        .type           $__internal_2_$__cuda_sm10x_tcgen05_guardrail_trap_unallocated_columns_being_dealloced,@function
        .size           $__internal_2_$__cuda_sm10x_tcgen05_guardrail_trap_unallocated_columns_being_dealloced,(.L_x_203 - $__internal_2_$__cuda_sm10x_tcgen05_guardrail_trap_unallocated_columns_being_dealloced)
$__internal_2_$__cuda_sm10x_tcgen05_guardrail_trap_unallocated_columns_being_dealloced:
[----:B------:R-:W-:Y:S05]  /*b180*/  BPT.TRAP 0x1 ;  /* 0x000000040000795c */ /* 0x000fea0000300000 */
[----:B------:R-:W-:-:S04]  /*b190*/  HFMA2 R3, -RZ, RZ, 0, 0 ;  /* 0x00000000ff037431 */ /* 0x000fc800000001ff */
[----:B------:R-:W-:Y:S05]  /*b1a0*/  RET.REL.NODEC R2 `(_ZN7cutlass13device_kernelINS_4gemm6kernel13GemmUniversalIN4cute5tupleIJiiiiEEENS1_10collective13CollectiveMmaINS1_35MainloopSm100TmaUmmaWarpSpecializedILi8ELi2ELi4ENS5_IJNS4_1CILi8EEENSA_ILi1EEESC_EEEEENS5_IJNSA_ILi128EEENSA_ILi256EEESF_EEENS_12float_e4m3_tENS5_IJlSC_lEEESI_SJ_NS4_8TiledMMAINS4_8MMA_AtomIJNS4_10MMA_TraitsINS4_25SM100_MMA_F8F6F4_2x1SM_SSEJSI_SI_fSF_SG_NS4_17integral_constantINS4_4UMMA5MajorELSQ_0EEESR_NSO_INSP_7ScaleInELSS_0EEEST_EEEEEENS4_6LayoutINS5_IJSC_SC_SC_EEENS5_IJNSA_ILi0EEESY_SY_EEEEENS5_IJNS4_10UnderscoreES11_S11_EEEEENS4_18SM100_TMA_2SM_LOADENS4_14ComposedLayoutINS4_7SwizzleILi3ELi4ELi3EEENS4_18smem_ptr_flag_bitsILi8EEENSW_INS5_IJSB_SF_EEENS5_IJSF_SC_EEEEEEEvNS4_8identityENS4_28SM100_TMA_2SM_LOAD_MULTICASTES1D_vS1E_EENS_8epilogue10collective18CollectiveEpilogueINS1H_23Sm100TmaWarpSpecializedILi4ELi2ELi32ELb0ELb0EEEJNS5_IJNSA_ILi64EEESG_SF_EEENS5_IJNSW_IS1M_SC_EENSW_INS5_IJNSA_ILi32EEENSA_ILi2EEEEEENS5_IJSC_SF_EEEEEEEESI_SJ_SI_SJ_NS1H_6fusion15FusionCallbacksIS1L_NS1V_17LinearCombinationISI_fSI_fLNS_15FloatRoundStyleE2EEES1N_S1U_JEEENS4_5SM1004TMEM4LOAD26SM100_TMEM_LOAD_32dp32b32xENS4_13SM90_TMA_LOADENS15_INS16_ILi1ELi4ELi3EEES19_NSW_INS5_IJSB_S1P_EEENS5_IJS1P_SC_EEEEEEENS4_39AutoVectorizingCopyWithAssumedAlignmentILi128EEENS4_14SM90_TMA_STOREES2A_S2C_S2C_EEEvvEEEEvNT_6ParamsE) ;  /* 0xffffff4c02947950 */ /* 0x000fea0003c3ffff */
.L_x_202:
[----:B------:R-:W-:-:S00]  /*b1b0*/  BRA `(.L_x_202) ;  /* 0xfffffffc00fc7947 */ /* 0x000fc0000383ffff */
[----:B------:R-:W-:-:S00]  /*b1c0*/  NOP ;  /* 0x0000000000007918 */ /* 0x000fc00000000000 */
        /* <DEDUP_REMOVED lines=11> */
.L_x_203:


//--------------------- .nv.global.init           --------------------------
	.section	.nv.global.init,"aw",@progbits
.nv.global.init:
	.type		$str$27,@object
	.size		$str$27,($str$28 - $str$27)
$str$27:
        /*0000*/ 	.byte	0x28, 0x61, 0x64, 0x64, 0x72, 0x65, 0x73, 0x73, 0x20, 0x26, 0x20, 0x6d, 0x61, 0x73, 0x6b, 0x29
        /*0010*/ 	.byte	0x20, 0x3d, 0x3d, 0x20, 0x30, 0x00
	.type		$str$28,@object
	.size		$str$28,($str$26 - $str$28)
$str$28:
        /*0016*/ 	.byte	0x2f, 0x74, 0x6d, 0x70, 0x2f, 0x63, 0x75, 0x74, 0x6c, 0x61, 0x73, 0x73, 0x5f, 0x73, 0x77, 0x65
        /*0026*/ 	.byte	0x65, 0x70, 0x5f, 0x73, 0x72, 0x63, 0x2f, 0x69, 0x6e, 0x63, 0x6c, 0x75, 0x64, 0x65, 0x2f, 0x63
        /*0036*/ 	.byte	0x75, 0x74, 0x65, 0x2f, 0x70, 0x6f, 0x69, 0x6e, 0x74, 0x65, 0x72, 0x5f, 0x66, 0x6c, 0x61, 0x67
        /*0046*/ 	.byte	0x67, 0x65, 0x64, 0x2e, 0x68, 0x70, 0x70, 0x00
	.type		$str$26,@object
	.size		$str$26,($str$25 - $str$26)
$str$26:
        /*004e*/ 	.byte	0x2f, 0x74, 0x6d, 0x70, 0x2f, 0x63, 0x75, 0x74, 0x6c, 0x61, 0x73, 0x73, 0x5f, 0x73, 0x77, 0x65
        /*005e*/ 	.byte	0x65, 0x70, 0x5f, 0x73, 0x72, 0x63, 0x2f, 0x69, 0x6e, 0x63, 0x6c, 0x75, 0x64, 0x65, 0x2f, 0x63
        /*006e*/ 	.byte	0x75, 0x74, 0x65, 0x2f, 0x61, 0x74, 0x6f, 0x6d, 0x2f, 0x63, 0x6f, 0x70, 0x79, 0x5f, 0x74, 0x72
        /*007e*/ 	.byte	0x61, 0x69, 0x74, 0x73, 0x5f, 0x73, 0x6d, 0x31, 0x30, 0x30, 0x2e, 0x68, 0x70, 0x70, 0x00
	.type		$str$25,@object
	.size		$str$25,(__unnamed_1 - $str$25)
$str$25:
        /*008d*/ 	.byte	0x28, 0x28, 0x75, 0x69, 0x6e, 0x74, 0x33, 0x32, 0x5f, 0x74, 0x28, 0x74, 0x68, 0x72, 0x65, 0x61
        /*009d*/ 	.byte	0x64, 0x49, 0x64, 0x78, 0x2e, 0x78, 0x29, 0x20, 0x2f, 0x20, 0x33, 0x32, 0x29, 0x20, 0x25, 0x20
        /*00ad*/ 	.byte	0x34, 0x29, 0x20, 0x3d, 0x3d, 0x20, 0x28, 0x28, 0x28, 0x74, 0x6d, 0x65, 0x6d, 0x5f, 0x61, 0x64
        /*00bd*/ 	.byte	0x64, 0x72, 0x20, 0x3e, 0x3e, 0x20, 0x31, 0x36, 0x29, 0x20, 0x2f, 0x20, 0x33, 0x32, 0x29, 0x20
        /*00cd*/ 	.byte	0x25, 0x20, 0x34, 0x29, 0x00
	.type		__unnamed_1,@object
	.size		__unnamed_1,(__unnamed_2 - __unnamed_1)
__unnamed_1:
        /*00d2*/ 	.byte	0x61, 0x75, 0x74, 0x6f, 0x20, 0x63, 0x75, 0x74, 0x65, 0x3a, 0x3a, 0x61, 0x73, 0x5f, 0x70, 0x6f
        /* <DEDUP_REMOVED lines=24> */
        /*0262*/ 	.byte	0x3a, 0x3a, 0x43, 0x3c, 0x34, 0x30, 0x39, 0x36, 0x3e, 0x3e, 0x3e, 0x3e, 0x5d, 0x00
	.type		__unnamed_2,@object
	.size		__unnamed_2,(__unnamed_3 - __unnamed_2)
__unnamed_2:
        /* <DEDUP_REMOVED lines=26> */
	.type		__unnamed_3,@object
	.size		__unnamed_3,(.L_3 - __unnamed_3)
__unnamed_3:
        /* <DEDUP_REMOVED lines=40> */
        /*068e*/ 	.byte	0x74, 0x65, 0x3a, 0x3a, 0x43, 0x3c, 0x30, 0x3e, 0x3e, 0x3e, 0x3e, 0x5d, 0x00
.L_3:


//--------------------- .nv.shared._ZN7cutlass13device_kernelINS_4gemm6kernel13GemmUniversalIN4cute5tupleIJiiiiEEENS1_10collective13CollectiveMmaINS1_35MainloopSm100TmaUmmaWarpSpecializedILi8ELi2ELi4ENS5_IJNS4_1CILi8EEENSA_ILi1EEESC_EEEEENS5_IJNSA_ILi128EEENSA_ILi256EEESF_EEENS_12float_e4m3_tENS5_IJlSC_lEEESI_SJ_NS4_8TiledMMAINS4_8MMA_AtomIJNS4_10MMA_TraitsINS4_25SM100_MMA_F8F6F4_2x1SM_SSEJSI_SI_fSF_SG_NS4_17integral_constantINS4_4UMMA5MajorELSQ_0EEESR_NSO_INSP_7ScaleInELSS_0EEEST_EEEEEENS4_6LayoutINS5_IJSC_SC_SC_EEENS5_IJNSA_ILi0EEESY_SY_EEEEENS5_IJNS4_10UnderscoreES11_S11_EEEEENS4_18SM100_TMA_2SM_LOADENS4_14ComposedLayoutINS4_7SwizzleILi3ELi4ELi3EEENS4_18smem_ptr_flag_bitsILi8EEENSW_INS5_IJSB_SF_EEENS5_IJSF_SC_EEEEEEEvNS4_8identityENS4_28SM100_TMA_2SM_LOAD_MULTICASTES1D_vS1E_EENS_8epilogue10collective18CollectiveEpilogueINS1H_23Sm100TmaWarpSpecializedILi4ELi2ELi32ELb0ELb0EEEJNS5_IJNSA_ILi64EEESG_SF_EEENS5_IJNSW_IS1M_SC_EENSW_INS5_IJNSA_ILi32EEENSA_ILi2EEEEEENS5_IJSC_SF_EEEEEEEESI_SJ_SI_SJ_NS1H_6fusion15FusionCallbacksIS1L_NS1V_17LinearCombinationISI_fSI_fLNS_15FloatRoundStyleE2EEES1N_S1U_JEEENS4_5SM1004TMEM4LOAD26SM100_TMEM_LOAD_32dp32b32xENS4_13SM90_TMA_LOADENS15_INS16_ILi1ELi4ELi3EEES19_NSW_INS5_IJSB_S1P_EEENS5_IJS1P_SC_EEEEEEENS4_39AutoVectorizingCopyWithAssumedAlignmentILi128EEENS4_14SM90_TMA_STOREES2A_S2C_S2C_EEEvvEEEEvNT_6ParamsE --------------------------
	.section	.nv.shared._ZN7cutlass13device_kernelINS_4gemm6kernel13GemmUniversalIN4cute5tupleIJiiiiEEENS1_10collective13CollectiveMmaINS1_35MainloopSm100TmaUmmaWarpSpecializedILi8ELi2ELi4ENS5_IJNS4_1CILi8EEENSA_ILi1EEESC_EEEEENS5_IJNSA_ILi128EEENSA_ILi256EEESF_EEENS_12float_e4m3_tENS5_IJlSC_lEEESI_SJ_NS4_8TiledMMAINS4_8MMA_AtomIJNS4_10MMA_TraitsINS4_25SM100_MMA_F8F6F4_2x1SM_SSEJSI_SI_fSF_SG_NS4_17integral_constantINS4_4UMMA5MajorELSQ_0EEESR_NSO_INSP_7ScaleInELSS_0EEEST_EEEEEENS4_6LayoutINS5_IJSC_SC_SC_EEENS5_IJNSA_ILi0EEESY_SY_EEEEENS5_IJNS4_10UnderscoreES11_S11_EEEEENS4_18SM100_TMA_2SM_LOADENS4_14ComposedLayoutINS4_7SwizzleILi3ELi4ELi3EEENS4_18smem_ptr_flag_bitsILi8EEENSW_INS5_IJSB_SF_EEENS5_IJSF_SC_EEEEEEEvNS4_8identityENS4_28SM100_TMA_2SM_LOAD_MULTICASTES1D_vS1E_EENS_8epilogue10collective18CollectiveEpilogueINS1H_23Sm100TmaWarpSpecializedILi4ELi2ELi32ELb0ELb0EEEJNS5_IJNSA_ILi64EEESG_SF_EEENS5_IJNSW_IS1M_SC_EENSW_INS5_IJNSA_ILi32EEENSA_ILi2EEEEEENS5_IJSC_SF_EEEEEEEESI_SJ_SI_SJ_NS1H_6fusion15FusionCallbacksIS1L_NS1V_17LinearCombinationISI_fSI_fLNS_15FloatRoundStyleE2EEES1N_S1U_JEEENS4_5SM1004TMEM4LOAD26SM100_TMEM_LOAD_32dp32b32xENS4_13SM90_TMA_LOADENS15_INS16_ILi1ELi4ELi3EEES19_NSW_INS5_IJSB_S1P_EEENS5_IJS1P_SC_EEEEEEENS4_39AutoVectorizingCopyWithAssumedAlignmentILi128EEENS4_14SM90_TMA_STOREES2A_S2C_S2C_EEEvvEEEEvNT_6ParamsE,"aw",@nobits
	.sectionflags	@""
	.align	16
	.zero		1024


//--------------------- .nv.shared.reserved.0     --------------------------
	.section	.nv.shared.reserved.0,"aw",@nobits
	.weak		__nv_reservedSMEM_offset_0_alias
	.size		__nv_reservedSMEM_offset_0_alias, 0, 64
	.other		__nv_reservedSMEM_offset_0_alias,@"STO_CUDA_RESERVED_SHARED STV_DEFAULT"
__nv_reservedSMEM_offset_0_alias:
	.zero		0
.nv.shared.reserved.0:
	.zero		64
	.weak		__nv_reservedSMEM_tcgen05_partition
	.type		__nv_reservedSMEM_tcgen05_partition,@object
	.size		__nv_reservedSMEM_tcgen05_partition,(.L_0 - __nv_reservedSMEM_tcgen05_partition)
__nv_reservedSMEM_tcgen05_partition:
	.zero		32
.L_0:


//--------------------- .nv.global                --------------------------
	.section	.nv.global,"aw",@nobits
.nv.global:
	.type		_ZN40_INTERNAL_4b404db2_4_k_cu_2630e760_325284cute1_E,@object
	.size		_ZN40_INTERNAL_4b404db2_4_k_cu_2630e760_325284cute1_E,(_ZN40_INTERNAL_4b404db2_4_k_cu_2630e760_325284cuda3std3__45__cpo6cbeginE - _ZN40_INTERNAL_4b404db2_4_k_cu_2630e760_325284cute1_E)
_ZN40_INTERNAL_4b404db2_4_k_cu_2630e760_325284cute1_E:
	.zero		1
	.type		_ZN40_INTERNAL_4b404db2_4_k_cu_2630e760_325284cuda3std3__45__cpo6cbeginE,@object
	.size		_ZN40_INTERNAL_4b404db2_4_k_cu_2630e760_325284cuda3std3__45__cpo6cbeginE,(_ZN40_INTERNAL_4b404db2_4_k_cu_2630e760_325284cuda3std3__48in_placeE - _ZN40_INTERNAL_4b404db2_4_k_cu_2630e760_325284cuda3std3__45__cpo6cbeginE)
_ZN40_INTERNAL_4b404db2_4_k_cu_2630e760_325284cuda3std3__45__cpo6cbeginE:
	.zero		1
	.type		_ZN40_INTERNAL_4b404db2_4_k_cu_2630e760_325284cuda3std3__48in_placeE,@object
	.size		_ZN40_INTERNAL_4b404db2_4_k_cu_2630e760_325284cuda3std3__48in_placeE,(_ZN40_INTERNAL_4b404db2_4_k_cu_2630e760_325284cuda3std6ranges3__45__cpo9iter_moveE - _ZN40_INTERNAL_4b404db2_4_k_cu_2630e760_325284cuda3std3__48in_placeE)
_ZN40_INTERNAL_4b404db2_4_k_cu_2630e760_325284cuda3std3__48in_placeE:
	.zero		1
	.type		_ZN40_INTERNAL_4b404db2_4_k_cu_2630e760_325284cuda3std6ranges3__45__cpo9iter_moveE,@object
	.size		_ZN40_INTERNAL_4b404db2_4_k_cu_2630e760_325284cuda3std6ranges3__45__cpo9iter_moveE,(_ZN40_INTERNAL_4b404db2_4_k_cu_2630e760_325284cuda3std3__45__cpo5beginE - _ZN40_INTERNAL_4b404db2_4_k_cu_2630e760_325284cuda3std6ranges3__45__cpo9iter_moveE)
_ZN40_INTERNAL_4b404db2_4_k_cu_2630e760_325284cuda3std6ranges3__45__cpo9iter_moveE:
	.zero		1
	.type		_ZN40_INTERNAL_4b404db2_4_k_cu_2630e760_325284cuda3std3__45__cpo5beginE,@object
	.size		_ZN40_INTERNAL_4b404db2_4_k_cu_2630e760_325284cuda3std3__45__cpo5beginE,(_ZN40_INTERNAL_4b404db2_4_k_cu_2630e760_325284cuda3std3__442_GLOBAL__N__4b404db2_4_k_cu_2630e760_325286ignoreE - _ZN40_INTERNAL_4b404db2_4_k_cu_2630e760_325284cuda3std3__45__cpo5beginE)
_ZN40_INTERNAL_4b404db2_4_k_cu_2630e760_325284cuda3std3__45__cpo5beginE:
	.zero		1
	.type		_ZN40_INTERNAL_4b404db2_4_k_cu_2630e760_325284cuda3std3__442_GLOBAL__N__4b404db2_4_k_cu_2630e760_325286ignoreE,@object
	.size		_ZN40_INTERNAL_4b404db2_4_k_cu_2630e760_325284cuda3std3__442_GLOBAL__N__4b404db2_4_k_cu_2630e760_325286ignoreE,(_ZN40_INTERNAL_4b404db2_4_k_cu_2630e760_325284cute7productE - _ZN40_INTERNAL_4b404db2_4_k_cu_2630e760_325284cuda3std3__442_GLOBAL__N__4b404db2_4_k_cu_2630e760_325286ignoreE)
_ZN40_INTERNAL_4b404db2_4_k_cu_2630e760_325284cuda3std3__442_GLOBAL__N__4b404db2_4_k_cu_2630e760_325286ignoreE:
	.zero		1
	.type		_ZN40_INTERNAL_4b404db2_4_k_cu_2630e760_325284cute7productE,@object
	.size		_ZN40_INTERNAL_4b404db2_4_k_cu_2630e760_325284cute7productE,(_ZN40_INTERNAL_4b404db2_4_k_cu_2630e760_325284cuda3std3__45__cpo3endE - _ZN40_INTERNAL_4b404db2_4_k_cu_2630e760_325284cute7productE)
_ZN40_INTERNAL_4b404db2_4_k_cu_2630e760_325284cute7productE:
	.zero		1
	.type		_ZN40_INTERNAL_4b404db2_4_k_cu_2630e760_325284cuda3std3__45__cpo3endE,@object
	.size		_ZN40_INTERNAL_4b404db2_4_k_cu_2630e760_325284cuda3std3__45__cpo3endE,(_ZN40_INTERNAL_4b404db2_4_k_cu_2630e760_325284cuda3std3__419piecewise_constructE - _ZN40_INTERNAL_4b404db2_4_k_cu_2630e760_325284cuda3std3__45__cpo3endE)
_ZN40_INTERNAL_4b404db2_4_k_cu_2630e760_325284cuda3std3__45__cpo3endE:
	.zero		1
	.type		_ZN40_INTERNAL_4b404db2_4_k_cu_2630e760_325284cuda3std3__419piecewise_constructE,@object
	.size		_ZN40_INTERNAL_4b404db2_4_k_cu_2630e760_325284cuda3std3__419piecewise_constructE,(_ZN40_INTERNAL_4b404db2_4_k_cu_2630e760_325284cuda3std3__45__cpo4cendE - _ZN40_INTERNAL_4b404db2_4_k_cu_2630e760_325284cuda3std3__419piecewise_constructE)
_ZN40_INTERNAL_4b404db2_4_k_cu_2630e760_325284cuda3std3__419piecewise_constructE:
	.zero		1
	.type		_ZN40_INTERNAL_4b404db2_4_k_cu_2630e760_325284cuda3std3__45__cpo4cendE,@object
	.size		_ZN40_INTERNAL_4b404db2_4_k_cu_2630e760_325284cuda3std3__45__cpo4cendE,(_ZN40_INTERNAL_4b404db2_4_k_cu_2630e760_325284cuda3std6ranges3__45__cpo4swapE - _ZN40_INTERNAL_4b404db2_4_k_cu_2630e760_325284cuda3std3__45__cpo4cendE)
_ZN40_INTERNAL_4b404db2_4_k_cu_2630e760_325284cuda3std3__45__cpo4cendE:
	.zero		1
	.type		_ZN40_INTERNAL_4b404db2_4_k_cu_2630e760_325284cuda3std6ranges3__45__cpo4swapE,@object
	.size		_ZN40_INTERNAL_4b404db2_4_k_cu_2630e760_325284cuda3std6ranges3__45__cpo4swapE,(.L_11 - _ZN40_INTERNAL_4b404db2_4_k_cu_2630e760_325284cuda3std6ranges3__45__cpo4swapE)
_ZN40_INTERNAL_4b404db2_4_k_cu_2630e760_325284cuda3std6ranges3__45__cpo4swapE:
	.zero		1
.L_11:


//--------------------- .nv.constant0._ZN7cutlass13device_kernelINS_4gemm6kernel13GemmUniversalIN4cute5tupleIJiiiiEEENS1_10collective13CollectiveMmaINS1_35MainloopSm100TmaUmmaWarpSpecializedILi8ELi2ELi4ENS5_IJNS4_1CILi8EEENSA_ILi1EEESC_EEEEENS5_IJNSA_ILi128EEENSA_ILi256EEESF_EEENS_12float_e4m3_tENS5_IJlSC_lEEESI_SJ_NS4_8TiledMMAINS4_8MMA_AtomIJNS4_10MMA_TraitsINS4_25SM100_MMA_F8F6F4_2x1SM_SSEJSI_SI_fSF_SG_NS4_17integral_constantINS4_4UMMA5MajorELSQ_0EEESR_NSO_INSP_7ScaleInELSS_0EEEST_EEEEEENS4_6LayoutINS5_IJSC_SC_SC_EEENS5_IJNSA_ILi0EEESY_SY_EEEEENS5_IJNS4_10UnderscoreES11_S11_EEEEENS4_18SM100_TMA_2SM_LOADENS4_14ComposedLayoutINS4_7SwizzleILi3ELi4ELi3EEENS4_18smem_ptr_flag_bitsILi8EEENSW_INS5_IJSB_SF_EEENS5_IJSF_SC_EEEEEEEvNS4_8identityENS4_28SM100_TMA_2SM_LOAD_MULTICASTES1D_vS1E_EENS_8epilogue10collective18CollectiveEpilogueINS1H_23Sm100TmaWarpSpecializedILi4ELi2ELi32ELb0ELb0EEEJNS5_IJNSA_ILi64EEESG_SF_EEENS5_IJNSW_IS1M_SC_EENSW_INS5_IJNSA_ILi32EEENSA_ILi2EEEEEENS5_IJSC_SF_EEEEEEEESI_SJ_SI_SJ_NS1H_6fusion15FusionCallbacksIS1L_NS1V_17LinearCombinationISI_fSI_fLNS_15FloatRoundStyleE2EEES1N_S1U_JEEENS4_5SM1004TMEM4LOAD26SM100_TMEM_LOAD_32dp32b32xENS4_13SM90_TMA_LOADENS15_INS16_ILi1ELi4ELi3EEES19_NSW_INS5_IJSB_S1P_EEENS5_IJS1P_SC_EEEEEEENS4_39AutoVectorizingCopyWithAssumedAlignmentILi128EEENS4_14SM90_TMA_STOREES2A_S2C_S2C_EEEvvEEEEvNT_6ParamsE --------------------------
	.section	.nv.constant0._ZN7cutlass13device_kernelINS_4gemm6kernel13GemmUniversalIN4cute5tupleIJiiiiEEENS1_10collective13CollectiveMmaINS1_35MainloopSm100TmaUmmaWarpSpecializedILi8ELi2ELi4ENS5_IJNS4_1CILi8EEENSA_ILi1EEESC_EEEEENS5_IJNSA_ILi128EEENSA_ILi256EEESF_EEENS_12float_e4m3_tENS5_IJlSC_lEEESI_SJ_NS4_8TiledMMAINS4_8MMA_AtomIJNS4_10MMA_TraitsINS4_25SM100_MMA_F8F6F4_2x1SM_SSEJSI_SI_fSF_SG_NS4_17integral_constantINS4_4UMMA5MajorELSQ_0EEESR_NSO_INSP_7ScaleInELSS_0EEEST_EEEEEENS4_6LayoutINS5_IJSC_SC_SC_EEENS5_IJNSA_ILi0EEESY_SY_EEEEENS5_IJNS4_10UnderscoreES11_S11_EEEEENS4_18SM100_TMA_2SM_LOADENS4_14ComposedLayoutINS4_7SwizzleILi3ELi4ELi3EEENS4_18smem_ptr_flag_bitsILi8EEENSW_INS5_IJSB_SF_EEENS5_IJSF_SC_EEEEEEEvNS4_8identityENS4_28SM100_TMA_2SM_LOAD_MULTICASTES1D_vS1E_EENS_8epilogue10collective18CollectiveEpilogueINS1H_23Sm100TmaWarpSpecializedILi4ELi2ELi32ELb0ELb0EEEJNS5_IJNSA_ILi64EEESG_SF_EEENS5_IJNSW_IS1M_SC_EENSW_INS5_IJNSA_ILi32EEENSA_ILi2EEEEEENS5_IJSC_SF_EEEEEEEESI_SJ_SI_SJ_NS1H_6fusion15FusionCallbacksIS1L_NS1V_17LinearCombinationISI_fSI_fLNS_15FloatRoundStyleE2EEES1N_S1U_JEEENS4_5SM1004TMEM4LOAD26SM100_TMEM_LOAD_32dp32b32xENS4_13SM90_TMA_LOADENS15_INS16_ILi1ELi4ELi3EEES19_NSW_INS5_IJSB_S1P_EEENS5_IJS1P_SC_EEEEEEENS4_39AutoVectorizingCopyWithAssumedAlignmentILi128EEENS4_14SM90_TMA_STOREES2A_S2C_S2C_EEEvvEEEEvNT_6ParamsE,"a",@progbits
	.sectionflags	@""
	.align	4
.nv.constant0._ZN7cutlass13device_kernelINS_4gemm6kernel13GemmUniversalIN4cute5tupleIJiiiiEEENS1_10collective13CollectiveMmaINS1_35MainloopSm100TmaUmmaWarpSpecializedILi8ELi2ELi4ENS5_IJNS4_1CILi8EEENSA_ILi1EEESC_EEEEENS5_IJNSA_ILi128EEENSA_ILi256EEESF_EEENS_12float_e4m3_tENS5_IJlSC_lEEESI_SJ_NS4_8TiledMMAINS4_8MMA_AtomIJNS4_10MMA_TraitsINS4_25SM100_MMA_F8F6F4_2x1SM_SSEJSI_SI_fSF_SG_NS4_17integral_constantINS4_4UMMA5MajorELSQ_0EEESR_NSO_INSP_7ScaleInELSS_0EEEST_EEEEEENS4_6LayoutINS5_IJSC_SC_SC_EEENS5_IJNSA_ILi0EEESY_SY_EEEEENS5_IJNS4_10UnderscoreES11_S11_EEEEENS4_18SM100_TMA_2SM_LOADENS4_14ComposedLayoutINS4_7SwizzleILi3ELi4ELi3EEENS4_18smem_ptr_flag_bitsILi8EEENSW_INS5_IJSB_SF_EEENS5_IJSF_SC_EEEEEEEvNS4_8identityENS4_28SM100_TMA_2SM_LOAD_MULTICASTES1D_vS1E_EENS_8epilogue10collective18CollectiveEpilogueINS1H_23Sm100TmaWarpSpecializedILi4ELi2ELi32ELb0ELb0EEEJNS5_IJNSA_ILi64EEESG_SF_EEENS5_IJNSW_IS1M_SC_EENSW_INS5_IJNSA_ILi32EEENSA_ILi2EEEEEENS5_IJSC_SF_EEEEEEEESI_SJ_SI_SJ_NS1H_6fusion15FusionCallbacksIS1L_NS1V_17LinearCombinationISI_fSI_fLNS_15FloatRoundStyleE2EEES1N_S1U_JEEENS4_5SM1004TMEM4LOAD26SM100_TMEM_LOAD_32dp32b32xENS4_13SM90_TMA_LOADENS15_INS16_ILi1ELi4ELi3EEES19_NSW_INS5_IJSB_S1P_EEENS5_IJS1P_SC_EEEEEEENS4_39AutoVectorizingCopyWithAssumedAlignmentILi128EEENS4_14SM90_TMA_STOREES2A_S2C_S2C_EEEvvEEEEvNT_6ParamsE:
	.zero		2944


//--------------------- SYMBOLS --------------------------

	.type		.nv.reservedSmem.offset0,@object
	.size		.nv.reservedSmem.offset0,0x4
	.type		.nv.reservedSmem.cap,@object
	.size		.nv.reservedSmem.cap,0x4
	.type		__assertfail,@function
